//
// Generated by NVIDIA NVVM Compiler
//
// Compiler Build ID: CL-36424714
// Cuda compilation tools, release 13.0, V13.0.88
// Based on NVVM 20.0.0
//

.version 9.0
.target sm_100
.address_size 64

	// .globl	_Z12boxAggregatePfiiii

.visible .entry _Z12boxAggregatePfiiii(
	.param .u64 .ptr .align 1 _Z12boxAggregatePfiiii_param_0,
	.param .u32 _Z12boxAggregatePfiiii_param_1,
	.param .u32 _Z12boxAggregatePfiiii_param_2,
	.param .u32 _Z12boxAggregatePfiiii_param_3,
	.param .u32 _Z12boxAggregatePfiiii_param_4
)
{
	.reg .pred 	%p<33>;
	.reg .b32 	%r<188>;
	.reg .b32 	%f<46>;
	.reg .b64 	%rd<44>;

	ld.param.u64 	%rd3, [_Z12boxAggregatePfiiii_param_0];
	ld.param.u32 	%r44, [_Z12boxAggregatePfiiii_param_1];
	ld.param.u32 	%r45, [_Z12boxAggregatePfiiii_param_2];
	ld.param.u32 	%r46, [_Z12boxAggregatePfiiii_param_3];
	ld.param.u32 	%r47, [_Z12boxAggregatePfiiii_param_4];
	cvta.to.global.u64 	%rd1, %rd3;
	mov.u32 	%r48, %ctaid.x;
	mov.u32 	%r49, %ntid.x;
	mov.u32 	%r50, %tid.x;
	mad.lo.s32 	%r1, %r48, %r49, %r50;
	mov.u32 	%r51, %ctaid.y;
	mov.u32 	%r52, %ntid.y;
	mov.u32 	%r53, %tid.y;
	mad.lo.s32 	%r2, %r51, %r52, %r53;
	setp.lt.s32 	%p1, %r44, 1;
	@%p1 bra 	$L__BB0_25;
	shl.b32 	%r3, %r45, 1;
	or.b32  	%r4, %r3, 1;
	mad.lo.s32 	%r54, %r3, %r3, %r3;
	add.s32 	%r55, %r54, %r4;
	neg.s32 	%r5, %r45;
	setp.gt.s32 	%p2, %r45, -1;
	neg.s32 	%r6, %r47;
	cvt.rn.f32.u32 	%f1, %r55;
	mad.lo.s32 	%r56, %r47, %r2, %r1;
	mul.lo.s32 	%r7, %r56, %r44;
	@%p2 bra 	$L__BB0_13;
	mov.f32 	%f40, 0f00000000;
	div.rn.f32 	%f2, %f40, %f1;
	and.b32  	%r8, %r44, 7;
	setp.lt.u32 	%p25, %r44, 8;
	mov.b32 	%r178, 0;
	@%p25 bra 	$L__BB0_5;
	and.b32  	%r178, %r44, 2147483640;
	neg.s32 	%r176, %r178;
	add.s64 	%rd2, %rd1, 16;
	mov.u32 	%r175, %r7;
$L__BB0_4:
	.pragma "nounroll";
	mul.wide.s32 	%rd36, %r175, 4;
	add.s64 	%rd37, %rd2, %rd36;
	st.global.f32 	[%rd37+-16], %f2;
	st.global.f32 	[%rd37+-12], %f2;
	st.global.f32 	[%rd37+-8], %f2;
	st.global.f32 	[%rd37+-4], %f2;
	st.global.f32 	[%rd37], %f2;
	st.global.f32 	[%rd37+4], %f2;
	st.global.f32 	[%rd37+8], %f2;
	st.global.f32 	[%rd37+12], %f2;
	add.s32 	%r176, %r176, 8;
	add.s32 	%r175, %r175, 8;
	setp.ne.s32 	%p26, %r176, 0;
	@%p26 bra 	$L__BB0_4;
$L__BB0_5:
	setp.eq.s32 	%p27, %r8, 0;
	@%p27 bra 	$L__BB0_25;
	and.b32  	%r16, %r44, 3;
	setp.lt.u32 	%p28, %r8, 4;
	@%p28 bra 	$L__BB0_8;
	add.s32 	%r171, %r178, %r7;
	mul.wide.s32 	%rd38, %r171, 4;
	add.s64 	%rd39, %rd1, %rd38;
	st.global.f32 	[%rd39], %f2;
	st.global.f32 	[%rd39+4], %f2;
	st.global.f32 	[%rd39+8], %f2;
	st.global.f32 	[%rd39+12], %f2;
	add.s32 	%r178, %r178, 4;
$L__BB0_8:
	setp.eq.s32 	%p29, %r16, 0;
	@%p29 bra 	$L__BB0_25;
	setp.eq.s32 	%p30, %r16, 1;
	@%p30 bra 	$L__BB0_11;
	add.s32 	%r172, %r178, %r7;
	mul.wide.s32 	%rd40, %r172, 4;
	add.s64 	%rd41, %rd1, %rd40;
	st.global.f32 	[%rd41], %f2;
	st.global.f32 	[%rd41+4], %f2;
	add.s32 	%r178, %r178, 2;
$L__BB0_11:
	and.b32  	%r173, %r44, 1;
	setp.eq.b32 	%p31, %r173, 1;
	not.pred 	%p32, %p31;
	@%p32 bra 	$L__BB0_25;
	add.s32 	%r174, %r178, %r7;
	mul.wide.s32 	%rd42, %r174, 4;
	add.s64 	%rd43, %rd1, %rd42;
	st.global.f32 	[%rd43], %f2;
	bra.uni 	$L__BB0_25;
$L__BB0_13:
	and.b32  	%r21, %r3, 6;
	and.b32  	%r22, %r45, 1;
	sub.s32 	%r23, 3, %r45;
	and.b32  	%r58, %r4, -8;
	neg.s32 	%r24, %r58;
	sub.s32 	%r25, %r1, %r45;
	neg.s32 	%r26, %r46;
	mov.b32 	%r180, 0;
$L__BB0_14:
	mov.f32 	%f43, 0f00000000;
	mov.u32 	%r181, %r5;
$L__BB0_15:
	setp.lt.u32 	%p3, %r45, 4;
	add.s32 	%r59, %r181, %r2;
	setp.lt.s32 	%p4, %r59, %r46;
	shr.s32 	%r60, %r59, 31;
	and.b32  	%r61, %r60, %r46;
	selp.b32 	%r62, %r61, %r26, %p4;
	add.s32 	%r63, %r62, %r59;
	mul.lo.s32 	%r29, %r63, %r47;
	mov.u32 	%r186, %r5;
	@%p3 bra 	$L__BB0_19;
	mov.u32 	%r182, %r25;
	mov.u32 	%r183, %r24;
	mov.u32 	%r184, %r23;
$L__BB0_17:
	.pragma "nounroll";
	setp.lt.s32 	%p5, %r182, %r47;
	shr.s32 	%r64, %r182, 31;
	and.b32  	%r65, %r64, %r47;
	selp.b32 	%r66, %r65, %r6, %p5;
	add.s32 	%r67, %r29, %r66;
	add.s32 	%r68, %r67, %r182;
	mad.lo.s32 	%r69, %r68, %r44, %r180;
	mul.wide.s32 	%rd4, %r69, 4;
	add.s64 	%rd5, %rd1, %rd4;
	ld.global.f32 	%f13, [%rd5];
	add.f32 	%f14, %f43, %f13;
	add.s32 	%r70, %r182, 1;
	setp.lt.s32 	%p6, %r70, %r47;
	shr.s32 	%r71, %r70, 31;
	and.b32  	%r72, %r71, %r47;
	selp.b32 	%r73, %r72, %r6, %p6;
	add.s32 	%r74, %r29, %r73;
	add.s32 	%r75, %r74, %r182;
	mad.lo.s32 	%r76, %r44, %r75, %r44;
	add.s32 	%r77, %r76, %r180;
	mul.wide.s32 	%rd6, %r77, 4;
	add.s64 	%rd7, %rd1, %rd6;
	ld.global.f32 	%f15, [%rd7];
	add.f32 	%f16, %f14, %f15;
	add.s32 	%r78, %r182, 2;
	setp.lt.s32 	%p7, %r78, %r47;
	shr.s32 	%r79, %r78, 31;
	and.b32  	%r80, %r79, %r47;
	selp.b32 	%r81, %r80, %r6, %p7;
	add.s32 	%r82, %r29, %r81;
	add.s32 	%r83, %r78, %r82;
	mad.lo.s32 	%r84, %r83, %r44, %r180;
	mul.wide.s32 	%rd8, %r84, 4;
	add.s64 	%rd9, %rd1, %rd8;
	ld.global.f32 	%f17, [%rd9];
	add.f32 	%f18, %f16, %f17;
	add.s32 	%r85, %r182, 3;
	setp.lt.s32 	%p8, %r85, %r47;
	shr.s32 	%r86, %r85, 31;
	and.b32  	%r87, %r86, %r47;
	selp.b32 	%r88, %r87, %r6, %p8;
	add.s32 	%r89, %r29, %r88;
	add.s32 	%r90, %r85, %r89;
	mad.lo.s32 	%r91, %r90, %r44, %r180;
	mul.wide.s32 	%rd10, %r91, 4;
	add.s64 	%rd11, %rd1, %rd10;
	ld.global.f32 	%f19, [%rd11];
	add.f32 	%f20, %f18, %f19;
	add.s32 	%r92, %r182, 4;
	setp.lt.s32 	%p9, %r92, %r47;
	shr.s32 	%r93, %r92, 31;
	and.b32  	%r94, %r93, %r47;
	selp.b32 	%r95, %r94, %r6, %p9;
	add.s32 	%r96, %r29, %r95;
	add.s32 	%r97, %r92, %r96;
	mad.lo.s32 	%r98, %r97, %r44, %r180;
	mul.wide.s32 	%rd12, %r98, 4;
	add.s64 	%rd13, %rd1, %rd12;
	ld.global.f32 	%f21, [%rd13];
	add.f32 	%f22, %f20, %f21;
	add.s32 	%r99, %r182, 5;
	setp.lt.s32 	%p10, %r99, %r47;
	shr.s32 	%r100, %r99, 31;
	and.b32  	%r101, %r100, %r47;
	selp.b32 	%r102, %r101, %r6, %p10;
	add.s32 	%r103, %r29, %r102;
	add.s32 	%r104, %r99, %r103;
	mad.lo.s32 	%r105, %r104, %r44, %r180;
	mul.wide.s32 	%rd14, %r105, 4;
	add.s64 	%rd15, %rd1, %rd14;
	ld.global.f32 	%f23, [%rd15];
	add.f32 	%f24, %f22, %f23;
	add.s32 	%r106, %r182, 6;
	setp.lt.s32 	%p11, %r106, %r47;
	shr.s32 	%r107, %r106, 31;
	and.b32  	%r108, %r107, %r47;
	selp.b32 	%r109, %r108, %r6, %p11;
	add.s32 	%r110, %r29, %r109;
	add.s32 	%r111, %r106, %r110;
	mad.lo.s32 	%r112, %r111, %r44, %r180;
	mul.wide.s32 	%rd16, %r112, 4;
	add.s64 	%rd17, %rd1, %rd16;
	ld.global.f32 	%f25, [%rd17];
	add.f32 	%f26, %f24, %f25;
	add.s32 	%r113, %r182, 7;
	setp.lt.s32 	%p12, %r113, %r47;
	shr.s32 	%r114, %r113, 31;
	and.b32  	%r115, %r114, %r47;
	selp.b32 	%r116, %r115, %r6, %p12;
	add.s32 	%r117, %r29, %r116;
	add.s32 	%r118, %r113, %r117;
	mad.lo.s32 	%r119, %r118, %r44, %r180;
	mul.wide.s32 	%rd18, %r119, 4;
	add.s64 	%rd19, %rd1, %rd18;
	ld.global.f32 	%f27, [%rd19];
	add.f32 	%f43, %f26, %f27;
	add.s32 	%r184, %r184, 8;
	add.s32 	%r183, %r183, 8;
	add.s32 	%r182, %r182, 8;
	setp.ne.s32 	%p13, %r183, 0;
	@%p13 bra 	$L__BB0_17;
	add.s32 	%r186, %r184, -3;
$L__BB0_19:
	setp.lt.u32 	%p14, %r21, 3;
	@%p14 bra 	$L__BB0_21;
	add.s32 	%r120, %r186, %r1;
	setp.lt.s32 	%p15, %r120, %r47;
	shr.s32 	%r121, %r120, 31;
	and.b32  	%r122, %r121, %r47;
	selp.b32 	%r123, %r122, %r6, %p15;
	add.s32 	%r124, %r120, %r29;
	add.s32 	%r125, %r124, %r123;
	mad.lo.s32 	%r126, %r125, %r44, %r180;
	mul.wide.s32 	%rd20, %r126, 4;
	add.s64 	%rd21, %rd1, %rd20;
	ld.global.f32 	%f28, [%rd21];
	add.f32 	%f29, %f43, %f28;
	add.s32 	%r127, %r120, 1;
	setp.lt.s32 	%p16, %r127, %r47;
	shr.s32 	%r128, %r127, 31;
	and.b32  	%r129, %r128, %r47;
	selp.b32 	%r130, %r129, %r6, %p16;
	add.s32 	%r131, %r124, %r130;
	mad.lo.s32 	%r132, %r44, %r131, %r44;
	add.s32 	%r133, %r132, %r180;
	mul.wide.s32 	%rd22, %r133, 4;
	add.s64 	%rd23, %rd1, %rd22;
	ld.global.f32 	%f30, [%rd23];
	add.f32 	%f31, %f29, %f30;
	add.s32 	%r134, %r120, 2;
	setp.lt.s32 	%p17, %r134, %r47;
	shr.s32 	%r135, %r134, 31;
	and.b32  	%r136, %r135, %r47;
	selp.b32 	%r137, %r136, %r6, %p17;
	add.s32 	%r138, %r124, %r137;
	add.s32 	%r139, %r138, 2;
	mad.lo.s32 	%r140, %r139, %r44, %r180;
	mul.wide.s32 	%rd24, %r140, 4;
	add.s64 	%rd25, %rd1, %rd24;
	ld.global.f32 	%f32, [%rd25];
	add.f32 	%f33, %f31, %f32;
	add.s32 	%r141, %r120, 3;
	setp.lt.s32 	%p18, %r141, %r47;
	shr.s32 	%r142, %r141, 31;
	and.b32  	%r143, %r142, %r47;
	selp.b32 	%r144, %r143, %r6, %p18;
	add.s32 	%r145, %r124, %r144;
	add.s32 	%r146, %r145, 3;
	mad.lo.s32 	%r147, %r146, %r44, %r180;
	mul.wide.s32 	%rd26, %r147, 4;
	add.s64 	%rd27, %rd1, %rd26;
	ld.global.f32 	%f34, [%rd27];
	add.f32 	%f43, %f33, %f34;
	add.s32 	%r186, %r186, 4;
$L__BB0_21:
	setp.eq.s32 	%p19, %r22, 0;
	@%p19 bra 	$L__BB0_23;
	add.s32 	%r148, %r186, %r1;
	setp.lt.s32 	%p20, %r148, %r47;
	shr.s32 	%r149, %r148, 31;
	and.b32  	%r150, %r149, %r47;
	selp.b32 	%r151, %r150, %r6, %p20;
	add.s32 	%r152, %r148, %r29;
	add.s32 	%r153, %r152, %r151;
	mad.lo.s32 	%r154, %r153, %r44, %r180;
	mul.wide.s32 	%rd28, %r154, 4;
	add.s64 	%rd29, %rd1, %rd28;
	ld.global.f32 	%f35, [%rd29];
	add.f32 	%f36, %f43, %f35;
	add.s32 	%r155, %r148, 1;
	setp.lt.s32 	%p21, %r155, %r47;
	shr.s32 	%r156, %r155, 31;
	and.b32  	%r157, %r156, %r47;
	selp.b32 	%r158, %r157, %r6, %p21;
	add.s32 	%r159, %r152, %r158;
	mad.lo.s32 	%r160, %r44, %r159, %r44;
	add.s32 	%r161, %r160, %r180;
	mul.wide.s32 	%rd30, %r161, 4;
	add.s64 	%rd31, %rd1, %rd30;
	ld.global.f32 	%f37, [%rd31];
	add.f32 	%f43, %f36, %f37;
	add.s32 	%r186, %r186, 2;
$L__BB0_23:
	add.s32 	%r162, %r186, %r1;
	setp.lt.s32 	%p22, %r162, %r47;
	shr.s32 	%r163, %r162, 31;
	and.b32  	%r164, %r163, %r47;
	selp.b32 	%r165, %r164, %r6, %p22;
	add.s32 	%r166, %r162, %r29;
	add.s32 	%r167, %r166, %r165;
	mad.lo.s32 	%r168, %r167, %r44, %r180;
	mul.wide.s32 	%rd32, %r168, 4;
	add.s64 	%rd33, %rd1, %rd32;
	ld.global.f32 	%f38, [%rd33];
	add.f32 	%f43, %f43, %f38;
	add.s32 	%r42, %r181, 1;
	setp.ne.s32 	%p23, %r181, %r45;
	mov.u32 	%r181, %r42;
	@%p23 bra 	$L__BB0_15;
	div.rn.f32 	%f39, %f43, %f1;
	add.s32 	%r169, %r180, %r7;
	mul.wide.s32 	%rd34, %r169, 4;
	add.s64 	%rd35, %rd1, %rd34;
	st.global.f32 	[%rd35], %f39;
	add.s32 	%r180, %r180, 1;
	setp.ne.s32 	%p24, %r180, %r44;
	@%p24 bra 	$L__BB0_14;
$L__BB0_25:
	ret;

}


// ===== COMPILED SASS (sm_100) =====

	.target	sm_100

	.elftype	@"ET_EXEC"


//--------------------- .note.nv.tkinfo           --------------------------
	.section	.note.nv.tkinfo,"",@"SHT_NOTE"
	.sectionflags	@"SHF_NOTE_NV_TKINFO"
	.tkinfo
        /*0018*/ 	.word	0x00000002
        /*0030*/ 	.string	""
        /*0030*/ 	.string	"ptxas"
        /*0030*/ 	.string	"Cuda compilation tools, release 13.0, V13.0.88"
        /*0030*/ 	.string	"Build cuda_13.0.r13.0/compiler.36424714_0"
        /*0030*/ 	.string	"-arch sm_100 -m 64 "



//--------------------- .note.nv.cuinfo           --------------------------
	.section	.note.nv.cuinfo,"",@"SHT_NOTE"
	.sectionflags	@"SHF_NOTE_NV_CUINFO"
        /*0018*/ 	.short	0x0002
        /*001a*/ 	.short	0x0064
        /*001c*/ 	.short	0x0082
	.zero		2


//--------------------- .nv.info                  --------------------------
	.section	.nv.info,"",@"SHT_CUDA_INFO"
	.align	4


	//----- nvinfo : EIATTR_REGCOUNT
	.align		4
        /*0000*/ 	.byte	0x04, 0x2f
        /*0002*/ 	.short	(.L_1 - .L_0)
	.align		4
.L_0:
        /*0004*/ 	.word	index@(_Z12boxAggregatePfiiii)
        /*0008*/ 	.word	0x0000001f


	//----- nvinfo : EIATTR_FRAME_SIZE
	.align		4
.L_1:
        /*000c*/ 	.byte	0x04, 0x11
        /*000e*/ 	.short	(.L_3 - .L_2)
	.align		4
.L_2:
        /*0010*/ 	.word	index@($__internal_0_$__cuda_sm3x_div_rn_noftz_f32_slowpath)
        /*0014*/ 	.word	0x00000000


	//----- nvinfo : EIATTR_FRAME_SIZE
	.align		4
.L_3:
        /*0018*/ 	.byte	0x04, 0x11
        /*001a*/ 	.short	(.L_5 - .L_4)
	.align		4
.L_4:
        /*001c*/ 	.word	index@(_Z12boxAggregatePfiiii)
        /*0020*/ 	.word	0x00000000


	//----- nvinfo : EIATTR_MIN_STACK_SIZE
	.align		4
.L_5:
        /*0024*/ 	.byte	0x04, 0x12
        /*0026*/ 	.short	(.L_7 - .L_6)
	.align		4
.L_6:
        /*0028*/ 	.word	index@(_Z12boxAggregatePfiiii)
        /*002c*/ 	.word	0x00000000
.L_7:


//--------------------- .nv.compat                --------------------------
	.section	.nv.compat,"",@"SHT_CUDA_COMPAT_INFO"
	.align	4
        /*0000*/ 	.byte	0x02, 0x09, 0x00, 0x00, 0x02, 0x02, 0x01, 0x00, 0x02, 0x05, 0x05, 0x00, 0x03, 0x07, 0x01, 0x01
        /*0010*/ 	.byte	0x02, 0x03, 0x00, 0x00, 0x02, 0x06, 0x01, 0x00, 0x04, 0x0b, 0x08, 0x00, 0x01, 0x00, 0x00, 0x00
        /*0020*/ 	.byte	0x00, 0x00, 0x00, 0x00


//--------------------- .nv.info._Z12boxAggregatePfiiii --------------------------
	.section	.nv.info._Z12boxAggregatePfiiii,"",@"SHT_CUDA_INFO"
	.sectionflags	@""
	.align	4


	//----- nvinfo : EIATTR_CUDA_API_VERSION
	.align		4
        /*0000*/ 	.byte	0x04, 0x37
        /*0002*/ 	.short	(.L_9 - .L_8)
.L_8:
        /*0004*/ 	.word	0x00000082


	//----- nvinfo : EIATTR_KPARAM_INFO
	.align		4
.L_9:
        /*0008*/ 	.byte	0x04, 0x17
        /*000a*/ 	.short	(.L_11 - .L_10)
.L_10:
        /*000c*/ 	.word	0x00000000
        /*0010*/ 	.short	0x0004
        /*0012*/ 	.short	0x0014
        /*0014*/ 	.byte	0x00, 0xf0, 0x11, 0x00


	//----- nvinfo : EIATTR_KPARAM_INFO
	.align		4
.L_11:
        /*0018*/ 	.byte	0x04, 0x17
        /*001a*/ 	.short	(.L_13 - .L_12)
.L_12:
        /*001c*/ 	.word	0x00000000
        /*0020*/ 	.short	0x0003
        /*0022*/ 	.short	0x0010
        /*0024*/ 	.byte	0x00, 0xf0, 0x11, 0x00


	//----- nvinfo : EIATTR_KPARAM_INFO
	.align		4
.L_13:
        /*0028*/ 	.byte	0x04, 0x17
        /*002a*/ 	.short	(.L_15 - .L_14)
.L_14:
        /*002c*/ 	.word	0x00000000
        /*0030*/ 	.short	0x0002
        /*0032*/ 	.short	0x000c
        /*0034*/ 	.byte	0x00, 0xf0, 0x11, 0x00


	//----- nvinfo : EIATTR_KPARAM_INFO
	.align		4
.L_15:
        /*0038*/ 	.byte	0x04, 0x17
        /*003a*/ 	.short	(.L_17 - .L_16)
.L_16:
        /*003c*/ 	.word	0x00000000
        /*0040*/ 	.short	0x0001
        /*0042*/ 	.short	0x0008
        /*0044*/ 	.byte	0x00, 0xf0, 0x11, 0x00


	//----- nvinfo : EIATTR_KPARAM_INFO
	.align		4
.L_17:
        /*0048*/ 	.byte	0x04, 0x17
        /*004a*/ 	.short	(.L_19 - .L_18)
.L_18:
        /*004c*/ 	.word	0x00000000
        /*0050*/ 	.short	0x0000
        /*0052*/ 	.short	0x0000
        /*0054*/ 	.byte	0x00, 0xf5, 0x21, 0x00


	//----- nvinfo : EIATTR_SPARSE_MMA_MASK
	.align		4
.L_19:
        /*0058*/ 	.byte	0x03, 0x50
        /*005a*/ 	.short	0x0000


	//----- nvinfo : EIATTR_MAXREG_COUNT
	.align		4
        /*005c*/ 	.byte	0x03, 0x1b
        /*005e*/ 	.short	0x00ff


	//----- nvinfo : EIATTR_MERCURY_ISA_VERSION
	.align		4
        /*0060*/ 	.byte	0x03, 0x5f
        /*0062*/ 	.short	0x0101


	//----- nvinfo : EIATTR_VRC_CTA_INIT_COUNT
	.align		4
        /*0064*/ 	.byte	0x02, 0x4a
	.zero		1
	.zero		1


	//----- nvinfo : EIATTR_EXIT_INSTR_OFFSETS
	.align		4
        /*0068*/ 	.byte	0x04, 0x1c
        /*006a*/ 	.short	(.L_21 - .L_20)


	//   ....[0]....
.L_20:
        /*006c*/ 	.word	0x00000080


	//   ....[1]....
        /*0070*/ 	.word	0x000003f0


	//   ....[2]....
        /*0074*/ 	.word	0x000004c0


	//   ....[3]....
        /*0078*/ 	.word	0x00000550


	//   ....[4]....
        /*007c*/ 	.word	0x000005b0


	//   ....[5]....
        /*0080*/ 	.word	0x000014b0


	//----- nvinfo : EIATTR_CRS_STACK_SIZE
	.align		4
.L_21:
        /*0084*/ 	.byte	0x04, 0x1e
        /*0086*/ 	.short	(.L_23 - .L_22)
.L_22:
        /*0088*/ 	.word	0x00000000


	//----- nvinfo : EIATTR_CBANK_PARAM_SIZE
	.align		4
.L_23:
        /*008c*/ 	.byte	0x03, 0x19
        /*008e*/ 	.short	0x0018


	//----- nvinfo : EIATTR_PARAM_CBANK
	.align		4
        /*0090*/ 	.byte	0x04, 0x0a
        /*0092*/ 	.short	(.L_25 - .L_24)
	.align		4
.L_24:
        /*0094*/ 	.word	index@(.nv.constant0._Z12boxAggregatePfiiii)
        /*0098*/ 	.short	0x0380
        /*009a*/ 	.short	0x0018


	//----- nvinfo : EIATTR_SW_WAR
	.align		4
.L_25:
        /*009c*/ 	.byte	0x04, 0x36
        /*009e*/ 	.short	(.L_27 - .L_26)
.L_26:
        /*00a0*/ 	.word	0x00000008
.L_27:


//--------------------- .nv.callgraph             --------------------------
	.section	.nv.callgraph,"",@"SHT_CUDA_CALLGRAPH"
	.align	4
	.sectionentsize	8
	.align		4
        /*0000*/ 	.word	0x00000000
	.align		4
        /*0004*/ 	.word	0xffffffff
	.align		4
        /*0008*/ 	.word	0x00000000
	.align		4
        /*000c*/ 	.word	0xfffffffe
	.align		4
        /*0010*/ 	.word	0x00000000
	.align		4
        /*0014*/ 	.word	0xfffffffd
	.align		4
        /*0018*/ 	.word	0x00000000
	.align		4
        /*001c*/ 	.word	0xfffffffc


//--------------------- .text._Z12boxAggregatePfiiii --------------------------
	.section	.text._Z12boxAggregatePfiiii,"ax",@progbits
	.align	128
        .global         _Z12boxAggregatePfiiii
        .type           _Z12boxAggregatePfiiii,@function
        .size           _Z12boxAggregatePfiiii,(.L_x_25 - _Z12boxAggregatePfiiii)
        .other          _Z12boxAggregatePfiiii,@"STO_CUDA_ENTRY STV_DEFAULT"
_Z12boxAggregatePfiiii:
.text._Z12boxAggregatePfiiii:
[----:B------:R-:W-:Y:S08]  /*0000*/  LDC R1, c[0x0][0x37c] ;  /* 0x0000df00ff017b82 */ /* 0x000ff00000000800 */
[----:B------:R-:W0:Y:S01]  /*0010*/  LDC R7, c[0x0][0x388] ;  /* 0x0000e200ff077b82 */ /* 0x000e220000000800 */
[----:B------:R-:W1:Y:S01]  /*0020*/  S2R R3, SR_TID.X ;  /* 0x0000000000037919 */ /* 0x000e620000002100 */
[----:B------:R-:W2:Y:S06]  /*0030*/  S2R R0, SR_TID.Y ;  /* 0x0000000000007919 */ /* 0x000eac0000002200 */
[----:B------:R-:W3:Y:S08]  /*0040*/  LDC R4, c[0x0][0x360] ;  /* 0x0000d800ff047b82 */ /* 0x000ef00000000800 */
[----:B------:R-:W4:Y:S01]  /*0050*/  S2UR UR6, SR_CTAID.X ;  /* 0x00000000000679c3 */ /* 0x000f220000002500 */
[----:B0-----:R-:W-:-:S07]  /*0060*/  ISETP.GE.AND P0, PT, R7, 0x1, PT ;  /* 0x000000010700780c */ /* 0x001fce0003f06270 */
[----:B------:R-:W0:Y:S06]  /*0070*/  S2UR UR7, SR_CTAID.Y ;  /* 0x00000000000779c3 */ /* 0x000e2c0000002600 */
[----:B01234-:R-:W-:Y:S05]  /*0080*/  @!P0 EXIT ;  /* 0x000000000000894d */ /* 0x01ffea0003800000 */
[----:B------:R-:W0:Y:S01]  /*0090*/  LDCU UR9, c[0x0][0x38c] ;  /* 0x00007180ff0977ac */ /* 0x000e220008000800 */
[----:B------:R-:W1:Y:S01]  /*00a0*/  LDC R5, c[0x0][0x364] ;  /* 0x0000d900ff057b82 */ /* 0x000e620000000800 */
[----:B------:R-:W-:Y:S01]  /*00b0*/  IMAD R4, R4, UR6, R3 ;  /* 0x0000000604047c24 */ /* 0x000fe2000f8e0203 */
[----:B------:R-:W2:Y:S01]  /*00c0*/  LDCU UR8, c[0x0][0x394] ;  /* 0x00007280ff0877ac */ /* 0x000ea20008000800 */
[----:B------:R-:W3:Y:S01]  /*00d0*/  LDCU.64 UR14, c[0x0][0x358] ;  /* 0x00006b00ff0e77ac */ /* 0x000ee20008000a00 */
[----:B0-----:R-:W-:Y:S02]  /*00e0*/  USHF.L.U32 UR4, UR9, 0x1, URZ ;  /* 0x0000000109047899 */ /* 0x001fe400080006ff */
[----:B------:R-:W-:Y:S02]  /*00f0*/  UISETP.GT.AND UP0, UPT, UR9, -0x1, UPT ;  /* 0xffffffff0900788c */ /* 0x000fe4000bf04270 */
[----:B------:R-:W-:Y:S02]  /*0100*/  UIADD3 UR5, UPT, UPT, UR4, 0x1, URZ ;  /* 0x0000000104057890 */ /* 0x000fe4000fffe0ff */
[----:B------:R-:W-:Y:S01]  /*0110*/  UIMAD UR6, UR4, UR4, UR4 ;  /* 0x00000004040672a4 */ /* 0x000fe2000f8e0204 */
[----:B-1----:R-:W-:-:S03]  /*0120*/  IMAD R5, R5, UR7, R0 ;  /* 0x0000000705057c24 */ /* 0x002fc6000f8e0200 */
[----:B------:R-:W-:Y:S01]  /*0130*/  UIADD3 UR6, UPT, UPT, UR5, UR6, URZ ;  /* 0x0000000605067290 */ /* 0x000fe2000fffe0ff */
[----:B--2---:R-:W-:-:S04]  /*0140*/  IMAD R6, R5, UR8, R4 ;  /* 0x0000000805067c24 */ /* 0x004fc8000f8e0204 */
[----:B------:R-:W-:Y:S01]  /*0150*/  IMAD R6, R6, R7, RZ ;  /* 0x0000000706067224 */ /* 0x000fe200078e02ff */
[----:B------:R-:W-:Y:S01]  /*0160*/  I2FP.F32.U32 R0, UR6 ;  /* 0x0000000600007c45 */ /* 0x000fe20008201000 */
[----:B---3--:R-:W-:Y:S06]  /*0170*/  BRA.U UP0, `(.L_x_0) ;  /* 0x0000000500107547 */ /* 0x008fec000b800000 */
[----:B------:R-:W0:Y:S08]  /*0180*/  MUFU.RCP R3, R0 ;  /* 0x0000000000037308 */ /* 0x000e300000001000 */
[----:B------:R-:W1:Y:S01]  /*0190*/  FCHK P0, RZ, R0 ;  /* 0x00000000ff007302 */ /* 0x000e620000000000 */
[----:B0-----:R-:W-:-:S04]  /*01a0*/  FFMA R2, -R0, R3, 1 ;  /* 0x3f80000000027423 */ /* 0x001fc80000000103 */
[----:B------:R-:W-:-:S04]  /*01b0*/  FFMA R2, R3, R2, R3 ;  /* 0x0000000203027223 */ /* 0x000fc80000000003 */
[----:B------:R-:W-:-:S04]  /*01c0*/  FFMA R3, RZ, R2, RZ ;  /* 0x00000002ff037223 */ /* 0x000fc800000000ff */
[----:B------:R-:W-:-:S04]  /*01d0*/  FFMA R4, -R0, R3, RZ ;  /* 0x0000000300047223 */ /* 0x000fc800000001ff */
[----:B------:R-:W-:Y:S01]  /*01e0*/  FFMA R5, R2, R4, R3 ;  /* 0x0000000402057223 */ /* 0x000fe20000000003 */
[----:B-1----:R-:W-:Y:S06]  /*01f0*/  @!P0 BRA `(.L_x_1) ;  /* 0x0000000000108947 */ /* 0x002fec0003800000 */
[----:B------:R-:W-:Y:S01]  /*0200*/  IMAD.MOV.U32 R2, RZ, RZ, RZ ;  /* 0x000000ffff027224 */ /* 0x000fe200078e00ff */
[----:B------:R-:W-:-:S07]  /*0210*/  MOV R8, 0x230 ;  /* 0x0000023000087802 */ /* 0x000fce0000000f00 */
[----:B------:R-:W-:Y:S05]  /*0220*/  CALL.REL.NOINC `($__internal_0_$__cuda_sm3x_div_rn_noftz_f32_slowpath) ;  /* 0x0000001000a47944 */ /* 0x000fea0003c00000 */
[----:B------:R-:W-:-:S07]  /*0230*/  IMAD.MOV.U32 R5, RZ, RZ, R2 ;  /* 0x000000ffff057224 */ /* 0x000fce00078e0002 */
.L_x_1:
[----:B------:R-:W0:Y:S01]  /*0240*/  LDC R4, c[0x0][0x388] ;  /* 0x0000e200ff047b82 */ /* 0x000e220000000800 */
[----:B------:R-:W-:Y:S01]  /*0250*/  IMAD.MOV.U32 R7, RZ, RZ, RZ ;  /* 0x000000ffff077224 */ /* 0x000fe200078e00ff */
[C---:B0-----:R-:W-:Y:S02]  /*0260*/  ISETP.GE.U32.AND P0, PT, R4.reuse, 0x8, PT ;  /* 0x000000080400780c */ /* 0x041fe40003f06070 */
[----:B------:R-:W-:-:S04]  /*0270*/  LOP3.LUT R8, R4, 0x7, RZ, 0xc0, !PT ;  /* 0x0000000704087812 */ /* 0x000fc800078ec0ff */
[----:B------:R-:W-:-:S07]  /*0280*/  ISETP.NE.AND P1, PT, R8, RZ, PT ;  /* 0x000000ff0800720c */ /* 0x000fce0003f25270 */
[----:B------:R-:W-:Y:S06]  /*0290*/  @!P0 BRA `(.L_x_2) ;  /* 0x0000000000548947 */ /* 0x000fec0003800000 */
[----:B------:R-:W0:Y:S01]  /*02a0*/  LDCU.64 UR4, c[0x0][0x380] ;  /* 0x00007000ff0477ac */ /* 0x000e220008000a00 */
[----:B------:R-:W-:Y:S01]  /*02b0*/  LOP3.LUT R7, R4, 0x7ffffff8, RZ, 0xc0, !PT ;  /* 0x7ffffff804077812 */ /* 0x000fe200078ec0ff */
[----:B------:R-:W-:-:S03]  /*02c0*/  IMAD.MOV.U32 R9, RZ, RZ, R6 ;  /* 0x000000ffff097224 */ /* 0x000fc600078e0006 */
[----:B------:R-:W-:Y:S01]  /*02d0*/  IADD3 R0, PT, PT, -R7, RZ, RZ ;  /* 0x000000ff07007210 */ /* 0x000fe20007ffe1ff */
[----:B0-----:R-:W-:-:S04]  /*02e0*/  UIADD3 UR4, UP0, UPT, UR4, 0x10, URZ ;  /* 0x0000001004047890 */ /* 0x001fc8000ff1e0ff */
[----:B------:R-:W-:-:S12]  /*02f0*/  UIADD3.X UR5, UPT, UPT, URZ, UR5, URZ, UP0, !UPT ;  /* 0x00000005ff057290 */ /* 0x000fd800087fe4ff */
.L_x_3:
[----:B0-----:R-:W-:Y:S02]  /*0300*/  IMAD.U32 R2, RZ, RZ, UR4 ;  /* 0x00000004ff027e24 */ /* 0x001fe4000f8e00ff */
[----:B------:R-:W-:Y:S02]  /*0310*/  IMAD.U32 R3, RZ, RZ, UR5 ;  /* 0x00000005ff037e24 */ /* 0x000fe4000f8e00ff */
[----:B------:R-:W-:Y:S02]  /*0320*/  VIADD R0, R0, 0x8 ;  /* 0x0000000800007836 */ /* 0x000fe40000000000 */
[C---:B------:R-:W-:Y:S01]  /*0330*/  IMAD.WIDE R2, R9.reuse, 0x4, R2 ;  /* 0x0000000409027825 */ /* 0x040fe200078e0202 */
[----:B------:R-:W-:Y:S02]  /*0340*/  IADD3 R9, PT, PT, R9, 0x8, RZ ;  /* 0x0000000809097810 */ /* 0x000fe40007ffe0ff */
[----:B------:R-:W-:Y:S02]  /*0350*/  ISETP.NE.AND P0, PT, R0, RZ, PT ;  /* 0x000000ff0000720c */ /* 0x000fe40003f05270 */
[----:B------:R0:W-:Y:S04]  /*0360*/  STG.E desc[UR14][R2.64+-0x10], R5 ;  /* 0xfffff00502007986 */ /* 0x0001e8000c10190e */
[----:B------:R0:W-:Y:S04]  /*0370*/  STG.E desc[UR14][R2.64+-0xc], R5 ;  /* 0xfffff40502007986 */ /* 0x0001e8000c10190e */
[----:B------:R0:W-:Y:S04]  /*0380*/  STG.E desc[UR14][R2.64+-0x8], R5 ;  /* 0xfffff80502007986 */ /* 0x0001e8000c10190e */
[----:B------:R0:W-:Y:S04]  /*0390*/  STG.E desc[UR14][R2.64+-0x4], R5 ;  /* 0xfffffc0502007986 */ /* 0x0001e8000c10190e */
[----:B------:R0:W-:Y:S04]  /*03a0*/  STG.E desc[UR14][R2.64], R5 ;  /* 0x0000000502007986 */ /* 0x0001e8000c10190e */
[----:B------:R0:W-:Y:S04]  /*03b0*/  STG.E desc[UR14][R2.64+0x4], R5 ;  /* 0x0000040502007986 */ /* 0x0001e8000c10190e */
[----:B------:R0:W-:Y:S04]  /*03c0*/  STG.E desc[UR14][R2.64+0x8], R5 ;  /* 0x0000080502007986 */ /* 0x0001e8000c10190e */
[----:B------:R0:W-:Y:S01]  /*03d0*/  STG.E desc[UR14][R2.64+0xc], R5 ;  /* 0x00000c0502007986 */ /* 0x0001e2000c10190e */
[----:B------:R-:W-:Y:S05]  /*03e0*/  @P0 BRA `(.L_x_3) ;  /* 0xfffffffc00c40947 */ /* 0x000fea000383ffff */
.L_x_2:
[----:B------:R-:W-:Y:S05]  /*03f0*/  @!P1 EXIT ;  /* 0x000000000000994d */ /* 0x000fea0003800000 */
[----:B------:R-:W-:Y:S02]  /*0400*/  ISETP.GE.U32.AND P0, PT, R8, 0x4, PT ;  /* 0x000000040800780c */ /* 0x000fe40003f06070 */
[----:B------:R-:W-:-:S04]  /*0410*/  LOP3.LUT R0, R4, 0x3, RZ, 0xc0, !PT ;  /* 0x0000000304007812 */ /* 0x000fc800078ec0ff */
[----:B------:R-:W-:-:S07]  /*0420*/  ISETP.NE.AND P1, PT, R0, RZ, PT ;  /* 0x000000ff0000720c */ /* 0x000fce0003f25270 */
[----:B------:R-:W-:Y:S06]  /*0430*/  @!P0 BRA `(.L_x_4) ;  /* 0x0000000000208947 */ /* 0x000fec0003800000 */
[----:B0-----:R-:W0:Y:S01]  /*0440*/  LDC.64 R2, c[0x0][0x380] ;  /* 0x0000e000ff027b82 */ /* 0x001e220000000a00 */
[----:B------:R-:W-:Y:S02]  /*0450*/  IMAD.IADD R9, R6, 0x1, R7 ;  /* 0x0000000106097824 */ /* 0x000fe400078e0207 */
[----:B------:R-:W-:Y:S02]  /*0460*/  VIADD R7, R7, 0x4 ;  /* 0x0000000407077836 */ /* 0x000fe40000000000 */
[----:B0-----:R-:W-:-:S05]  /*0470*/  IMAD.WIDE R2, R9, 0x4, R2 ;  /* 0x0000000409027825 */ /* 0x001fca00078e0202 */
[----:B------:R1:W-:Y:S04]  /*0480*/  STG.E desc[UR14][R2.64], R5 ;  /* 0x0000000502007986 */ /* 0x0003e8000c10190e */
[----:B------:R1:W-:Y:S04]  /*0490*/  STG.E desc[UR14][R2.64+0x4], R5 ;  /* 0x0000040502007986 */ /* 0x0003e8000c10190e */
[----:B------:R1:W-:Y:S04]  /*04a0*/  STG.E desc[UR14][R2.64+0x8], R5 ;  /* 0x0000080502007986 */ /* 0x0003e8000c10190e */
[----:B------:R1:W-:Y:S02]  /*04b0*/  STG.E desc[UR14][R2.64+0xc], R5 ;  /* 0x00000c0502007986 */ /* 0x0003e4000c10190e */
.L_x_4:
[----:B------:R-:W-:Y:S05]  /*04c0*/  @!P1 EXIT ;  /* 0x000000000000994d */ /* 0x000fea0003800000 */
[----:B------:R-:W-:Y:S02]  /*04d0*/  ISETP.NE.AND P0, PT, R0, 0x1, PT ;  /* 0x000000010000780c */ /* 0x000fe40003f05270 */
[----:B------:R-:W-:-:S04]  /*04e0*/  LOP3.LUT R0, R4, 0x1, RZ, 0xc0, !PT ;  /* 0x0000000104007812 */ /* 0x000fc800078ec0ff */
[----:B------:R-:W-:-:S07]  /*04f0*/  ISETP.NE.U32.AND P1, PT, R0, 0x1, PT ;  /* 0x000000010000780c */ /* 0x000fce0003f25070 */
[----:B01----:R-:W0:Y:S01]  /*0500*/  @P0 LDC.64 R2, c[0x0][0x380] ;  /* 0x0000e000ff020b82 */ /* 0x003e220000000a00 */
[----:B------:R-:W-:-:S04]  /*0510*/  @P0 IMAD.IADD R9, R6, 0x1, R7 ;  /* 0x0000000106090824 */ /* 0x000fc800078e0207 */
[----:B0-----:R-:W-:-:S05]  /*0520*/  @P0 IMAD.WIDE R2, R9, 0x4, R2 ;  /* 0x0000000409020825 */ /* 0x001fca00078e0202 */
[----:B------:R0:W-:Y:S04]  /*0530*/  @P0 STG.E desc[UR14][R2.64], R5 ;  /* 0x0000000502000986 */ /* 0x0001e8000c10190e */
[----:B------:R0:W-:Y:S01]  /*0540*/  @P0 STG.E desc[UR14][R2.64+0x4], R5 ;  /* 0x0000040502000986 */ /* 0x0001e2000c10190e */
[----:B------:R-:W-:Y:S05]  /*0550*/  @P1 EXIT ;  /* 0x000000000000194d */ /* 0x000fea0003800000 */
[----:B0-----:R-:W0:Y:S01]  /*0560*/  LDC.64 R2, c[0x0][0x380] ;  /* 0x0000e000ff027b82 */ /* 0x001e220000000a00 */
[----:B------:R-:W-:-:S05]  /*0570*/  @P0 IADD3 R7, PT, PT, R7, 0x2, RZ ;  /* 0x0000000207070810 */ /* 0x000fca0007ffe0ff */
[----:B------:R-:W-:-:S04]  /*0580*/  IMAD.IADD R7, R6, 0x1, R7 ;  /* 0x0000000106077824 */ /* 0x000fc800078e0207 */
[----:B0-----:R-:W-:-:S05]  /*0590*/  IMAD.WIDE R2, R7, 0x4, R2 ;  /* 0x0000000407027825 */ /* 0x001fca00078e0202 */
[----:B------:R-:W-:Y:S01]  /*05a0*/  STG.E desc[UR14][R2.64], R5 ;  /* 0x0000000502007986 */ /* 0x000fe2000c10190e */
[----:B------:R-:W-:Y:S05]  /*05b0*/  EXIT ;  /* 0x000000000000794d */ /* 0x000fea0003800000 */
.L_x_0:
[----:B------:R-:W0:Y:S01]  /*05c0*/  LDCU UR11, c[0x0][0x390] ;  /* 0x00007200ff0b77ac */ /* 0x000e220008000800 */
[----:B------:R-:W-:Y:S01]  /*05d0*/  VIADD R7, R4, -UR9 ;  /* 0x8000000904077c36 */ /* 0x000fe20008000000 */
[----:B------:R-:W-:Y:S02]  /*05e0*/  ULOP3.LUT UR5, UR5, 0xfffffff8, URZ, 0xc0, !UPT ;  /* 0xfffffff805057892 */ /* 0x000fe4000f8ec0ff */
[----:B------:R-:W-:Y:S02]  /*05f0*/  ULOP3.LUT UR6, UR4, 0x6, URZ, 0xc0, !UPT ;  /* 0x0000000604067892 */ /* 0x000fe4000f8ec0ff */
[----:B------:R-:W-:Y:S02]  /*0600*/  UIADD3 UR7, UPT, UPT, -UR9, 0x3, URZ ;  /* 0x0000000309077890 */ /* 0x000fe4000fffe1ff */
[----:B------:R-:W-:Y:S02]  /*0610*/  UIADD3 UR12, UPT, UPT, -UR8, URZ, URZ ;  /* 0x000000ff080c7290 */ /* 0x000fe4000fffe1ff */
[----:B------:R-:W-:-:S02]  /*0620*/  UIADD3 UR13, UPT, UPT, -UR9, URZ, URZ ;  /* 0x000000ff090d7290 */ /* 0x000fc4000fffe1ff */
[----:B------:R-:W-:Y:S01]  /*0630*/  UIADD3 UR10, UPT, UPT, -UR5, URZ, URZ ;  /* 0x000000ff050a7290 */ /* 0x000fe2000fffe1ff */
[----:B------:R-:W-:Y:S01]  /*0640*/  UMOV UR4, URZ ;  /* 0x000000ff00047c82 */ /* 0x000fe20008000000 */
[----:B0-----:R-:W-:-:S12]  /*0650*/  UIADD3 UR11, UPT, UPT, -UR11, URZ, URZ ;  /* 0x000000ff0b0b7290 */ /* 0x001fd8000fffe1ff */
.L_x_12:
[----:B------:R-:W-:Y:S01]  /*0660*/  IMAD.MOV.U32 R9, RZ, RZ, RZ ;  /* 0x000000ffff097224 */ /* 0x000fe200078e00ff */
[----:B------:R-:W-:Y:S01]  /*0670*/  UISETP.GE.U32.AND UP0, UPT, UR6, 0x3, UPT ;  /* 0x000000030600788c */ /* 0x000fe2000bf06070 */
[----:B0-----:R-:W-:-:S10]  /*0680*/  UMOV UR5, UR13 ;  /* 0x0000000d00057c82 */ /* 0x001fd40008000000 */
.L_x_9:
[----:B------:R-:W0:Y:S01]  /*0690*/  LDCU UR16, c[0x0][0x38c] ;  /* 0x00007180ff1077ac */ /* 0x000e220008000800 */
[----:B------:R-:W-:Y:S01]  /*06a0*/  IADD3 R16, PT, PT, R5, UR5, RZ ;  /* 0x0000000505107c10 */ /* 0x000fe2000fffe0ff */
[----:B------:R-:W1:Y:S03]  /*06b0*/  LDCU UR8, c[0x0][0x390] ;  /* 0x00007200ff0877ac */ /* 0x000e660008000800 */
[----:B------:R-:W-:Y:S01]  /*06c0*/  SHF.R.S32.HI R2, RZ, 0x1f, R16 ;  /* 0x0000001fff027819 */ /* 0x000fe20000011410 */
[----:B0-----:R-:W-:Y:S01]  /*06d0*/  UISETP.GE.U32.AND UP1, UPT, UR16, 0x4, UPT ;  /* 0x000000041000788c */ /* 0x001fe2000bf26070 */
[----:B-1----:R-:W-:Y:S02]  /*06e0*/  ISETP.GE.AND P0, PT, R16, UR8, PT ;  /* 0x0000000810007c0c */ /* 0x002fe4000bf06270 */
[----:B------:R-:W-:Y:S01]  /*06f0*/  LOP3.LUT R2, R2, UR8, RZ, 0xc0, !PT ;  /* 0x0000000802027c12 */ /* 0x000fe2000f8ec0ff */
[----:B------:R-:W-:-:S03]  /*0700*/  UMOV UR8, UR13 ;  /* 0x0000000d00087c82 */ /* 0x000fc60008000000 */
[----:B------:R-:W-:-:S05]  /*0710*/  SEL R3, R2, UR11, !P0 ;  /* 0x0000000b02037c07 */ /* 0x000fca000c000000 */
[----:B------:R-:W-:Y:S01]  /*0720*/  IMAD.IADD R16, R16, 0x1, R3 ;  /* 0x0000000110107824 */ /* 0x000fe200078e0203 */
[----:B------:R-:W-:Y:S06]  /*0730*/  BRA.U !UP1, `(.L_x_5) ;  /* 0x0000000509907547 */ /* 0x000fec000b800000 */
[----:B------:R-:W0:Y:S01]  /*0740*/  LDC R17, c[0x0][0x388] ;  /* 0x0000e200ff117b82 */ /* 0x000e220000000800 */
[----:B------:R-:W-:Y:S01]  /*0750*/  IMAD.MOV.U32 R8, RZ, RZ, R7 ;  /* 0x000000ffff087224 */ /* 0x000fe200078e0007 */
[----:B------:R-:W1:Y:S01]  /*0760*/  LDCU UR17, c[0x0][0x394] ;  /* 0x00007280ff1177ac */ /* 0x000e620008000800 */
[----:B------:R-:W-:Y:S01]  /*0770*/  UMOV UR8, UR10 ;  /* 0x0000000a00087c82 */ /* 0x000fe20008000000 */
[----:B------:R-:W-:-:S04]  /*0780*/  UMOV UR9, UR7 ;  /* 0x0000000700097c82 */ /* 0x000fc80008000000 */
[----:B------:R-:W2:Y:S02]  /*0790*/  LDC.64 R2, c[0x0][0x380] ;  /* 0x0000e000ff027b82 */ /* 0x000ea40000000a00 */
.L_x_6:
[C---:B------:R-:W-:Y:S01]  /*07a0*/  VIADD R10, R8.reuse, 0x2 ;  /* 0x00000002080a7836 */ /* 0x040fe20000000000 */
[----:B------:R-:W-:Y:S01]  /*07b0*/  SHF.R.S32.HI R13, RZ, 0x1f, R8 ;  /* 0x0000001fff0d7819 */ /* 0x000fe20000011408 */
[C---:B------:R-:W-:Y:S02]  /*07c0*/  VIADD R14, R8.reuse, 0x1 ;  /* 0x00000001080e7836 */ /* 0x040fe40000000000 */
[C---:B------:R-:W-:Y:S01]  /*07d0*/  VIADD R18, R8.reuse, 0x3 ;  /* 0x0000000308127836 */ /* 0x040fe20000000000 */
[----:B------:R-:W-:Y:S01]  /*07e0*/  SHF.R.S32.HI R11, RZ, 0x1f, R10 ;  /* 0x0000001fff0b7819 */ /* 0x000fe2000001140a */
[----:B------:R-:W-:Y:S01]  /*07f0*/  VIADD R12, R8, 0x4 ;  /* 0x00000004080c7836 */ /* 0x000fe20000000000 */
[----:B-1----:R-:W-:Y:S02]  /*0800*/  ISETP.GE.AND P0, PT, R10, UR17, PT ;  /* 0x000000110a007c0c */ /* 0x002fe4000bf06270 */
[----:B------:R-:W-:Y:S02]  /*0810*/  LOP3.LUT R11, R11, UR17, RZ, 0xc0, !PT ;  /* 0x000000110b0b7c12 */ /* 0x000fe4000f8ec0ff */
[----:B------:R-:W-:-:S02]  /*0820*/  LOP3.LUT R13, R13, UR17, RZ, 0xc0, !PT ;  /* 0x000000110d0d7c12 */ /* 0x000fc4000f8ec0ff */
[----:B------:R-:W-:Y:S02]  /*0830*/  SEL R11, R11, UR12, !P0 ;  /* 0x0000000c0b0b7c07 */ /* 0x000fe4000c000000 */
[----:B------:R-:W-:Y:S02]  /*0840*/  ISETP.GE.AND P0, PT, R8, UR17, PT ;  /* 0x0000001108007c0c */ /* 0x000fe4000bf06270 */
[----:B------:R-:W-:Y:S01]  /*0850*/  ISETP.GE.AND P1, PT, R14, UR17, PT ;  /* 0x000000110e007c0c */ /* 0x000fe2000bf26270 */
[----:B------:R-:W-:Y:S01]  /*0860*/  IMAD R11, R16, UR17, R11 ;  /* 0x00000011100b7c24 */ /* 0x000fe2000f8e020b */
[----:B------:R-:W-:Y:S02]  /*0870*/  SHF.R.S32.HI R15, RZ, 0x1f, R18 ;  /* 0x0000001fff0f7819 */ /* 0x000fe40000011412 */
[----:B------:R-:W-:Y:S02]  /*0880*/  SHF.R.S32.HI R14, RZ, 0x1f, R14 ;  /* 0x0000001fff0e7819 */ /* 0x000fe4000001140e */
[----:B------:R-:W-:-:S02]  /*0890*/  IADD3 R10, PT, PT, R10, R11, RZ ;  /* 0x0000000b0a0a7210 */ /* 0x000fc40007ffe0ff */
[----:B------:R-:W-:Y:S02]  /*08a0*/  IADD3 R11, PT, PT, R8, 0x5, RZ ;  /* 0x00000005080b7810 */ /* 0x000fe40007ffe0ff */
[----:B------:R-:W-:Y:S02]  /*08b0*/  SHF.R.S32.HI R19, RZ, 0x1f, R12 ;  /* 0x0000001fff137819 */ /* 0x000fe4000001140c */
[----:B------:R-:W-:Y:S02]  /*08c0*/  ISETP.GE.AND P2, PT, R18, UR17, PT ;  /* 0x0000001112007c0c */ /* 0x000fe4000bf46270 */
[----:B------:R-:W-:Y:S02]  /*08d0*/  SEL R13, R13, UR12, !P0 ;  /* 0x0000000c0d0d7c07 */ /* 0x000fe4000c000000 */
[----:B------:R-:W-:Y:S02]  /*08e0*/  LOP3.LUT R15, R15, UR17, RZ, 0xc0, !PT ;  /* 0x000000110f0f7c12 */ /* 0x000fe4000f8ec0ff */
[----:B------:R-:W-:Y:S01]  /*08f0*/  LOP3.LUT R14, R14, UR17, RZ, 0xc0, !PT ;  /* 0x000000110e0e7c12 */ /* 0x000fe2000f8ec0ff */
[----:B------:R-:W-:Y:S01]  /*0900*/  IMAD R13, R16, UR17, R13 ;  /* 0x00000011100d7c24 */ /* 0x000fe2000f8e020d */
[----:B------:R-:W-:-:S02]  /*0910*/  SHF.R.S32.HI R21, RZ, 0x1f, R11 ;  /* 0x0000001fff157819 */ /* 0x000fc4000001140b */
[----:B------:R-:W-:Y:S02]  /*0920*/  LOP3.LUT R20, R19, UR17, RZ, 0xc0, !PT ;  /* 0x0000001113147c12 */ /* 0x000fe4000f8ec0ff */
[----:B------:R-:W-:Y:S02]  /*0930*/  SEL R19, R15, UR12, !P2 ;  /* 0x0000000c0f137c07 */ /* 0x000fe4000d000000 */
[----:B------:R-:W-:Y:S02]  /*0940*/  ISETP.GE.AND P3, PT, R12, UR17, PT ;  /* 0x000000110c007c0c */ /* 0x000fe4000bf66270 */
[----:B------:R-:W-:Y:S01]  /*0950*/  SEL R15, R14, UR12, !P1 ;  /* 0x0000000c0e0f7c07 */ /* 0x000fe2000c800000 */
[--C-:B------:R-:W-:Y:S01]  /*0960*/  IMAD.IADD R14, R13, 0x1, R8.reuse ;  /* 0x000000010d0e7824 */ /* 0x100fe200078e0208 */
[----:B------:R-:W-:Y:S01]  /*0970*/  ISETP.GE.AND P4, PT, R11, UR17, PT ;  /* 0x000000110b007c0c */ /* 0x000fe2000bf86270 */
[C---:B------:R-:W-:Y:S01]  /*0980*/  IMAD R19, R16.reuse, UR17, R19 ;  /* 0x0000001110137c24 */ /* 0x040fe2000f8e0213 */
[----:B------:R-:W-:Y:S01]  /*0990*/  LOP3.LUT R22, R21, UR17, RZ, 0xc0, !PT ;  /* 0x0000001115167c12 */ /* 0x000fe2000f8ec0ff */
[----:B------:R-:W-:Y:S01]  /*09a0*/  IMAD R15, R16, UR17, R15 ;  /* 0x00000011100f7c24 */ /* 0x000fe2000f8e020f */
[----:B------:R-:W-:Y:S01]  /*09b0*/  SEL R21, R20, UR12, !P3 ;  /* 0x0000000c14157c07 */ /* 0x000fe2000d800000 */
[----:B0-----:R-:W-:Y:S01]  /*09c0*/  IMAD R23, R14, R17, UR4 ;  /* 0x000000040e177e24 */ /* 0x001fe2000f8e0211 */
[----:B------:R-:W-:Y:S01]  /*09d0*/  SEL R13, R22, UR12, !P4 ;  /* 0x0000000c160d7c07 */ /* 0x000fe2000e000000 */
[----:B------:R-:W-:-:S02]  /*09e0*/  IMAD.IADD R14, R15, 0x1, R8 ;  /* 0x000000010f0e7824 */ /* 0x000fc400078e0208 */
[C---:B------:R-:W-:Y:S02]  /*09f0*/  IMAD R21, R16.reuse, UR17, R21 ;  /* 0x0000001110157c24 */ /* 0x040fe4000f8e0215 */
[----:B------:R-:W-:Y:S02]  /*0a00*/  IMAD R26, R16, UR17, R13 ;  /* 0x00000011101a7c24 */ /* 0x000fe4000f8e020d */
[----:B------:R-:W-:Y:S01]  /*0a10*/  VIADD R20, R8, 0x6 ;  /* 0x0000000608147836 */ /* 0x000fe20000000000 */
[----:B------:R-:W-:Y:S01]  /*0a20*/  IADD3 R28, PT, PT, R12, R21, RZ ;  /* 0x000000150c1c7210 */ /* 0x000fe20007ffe0ff */
[----:B------:R-:W-:Y:S02]  /*0a30*/  IMAD R14, R14, R17, R17 ;  /* 0x000000110e0e7224 */ /* 0x000fe400078e0211 */
[----:B------:R-:W-:Y:S01]  /*0a40*/  IMAD.IADD R26, R11, 0x1, R26 ;  /* 0x000000010b1a7824 */ /* 0x000fe200078e021a */
[----:B------:R-:W-:Y:S01]  /*0a50*/  SHF.R.S32.HI R11, RZ, 0x1f, R20 ;  /* 0x0000001fff0b7819 */ /* 0x000fe20000011414 */
[----:B------:R-:W-:Y:S01]  /*0a60*/  VIADD R21, R8, 0x7 ;  /* 0x0000000708157836 */ /* 0x000fe20000000000 */
[----:B------:R-:W-:Y:S01]  /*0a70*/  IADD3 R13, PT, PT, R14, UR4, RZ ;  /* 0x000000040e0d7c10 */ /* 0x000fe2000fffe0ff */
[----:B--2---:R-:W-:Y:S01]  /*0a80*/  IMAD.WIDE R22, R23, 0x4, R2 ;  /* 0x0000000417167825 */ /* 0x004fe200078e0202 */
[----:B------:R-:W-:-:S02]  /*0a90*/  ISETP.GE.AND P0, PT, R20, UR17, PT ;  /* 0x0000001114007c0c */ /* 0x000fc4000bf06270 */
[----:B------:R-:W-:Y:S01]  /*0aa0*/  SHF.R.S32.HI R14, RZ, 0x1f, R21 ;  /* 0x0000001fff0e7819 */ /* 0x000fe20000011415 */
[----:B------:R-:W-:Y:S01]  /*0ab0*/  IMAD.IADD R18, R18, 0x1, R19 ;  /* 0x0000000112127824 */ /* 0x000fe200078e0213 */
[----:B------:R-:W-:Y:S01]  /*0ac0*/  LOP3.LUT R11, R11, UR17, RZ, 0xc0, !PT ;  /* 0x000000110b0b7c12 */ /* 0x000fe2000f8ec0ff */
[-C--:B------:R-:W-:Y:S01]  /*0ad0*/  IMAD R15, R10, R17.reuse, UR4 ;  /* 0x000000040a0f7e24 */ /* 0x080fe2000f8e0211 */
[----:B------:R-:W2:Y:S01]  /*0ae0*/  LDG.E R22, desc[UR14][R22.64] ;  /* 0x0000000e16167981 */ /* 0x000ea2000c1e1900 */
[--C-:B------:R-:W-:Y:S01]  /*0af0*/  IMAD.WIDE R12, R13, 0x4, R2.reuse ;  /* 0x000000040d0c7825 */ /* 0x100fe200078e0202 */
[----:B------:R-:W-:Y:S02]  /*0b00*/  ISETP.GE.AND P1, PT, R21, UR17, PT ;  /* 0x0000001115007c0c */ /* 0x000fe4000bf26270 */
[----:B------:R-:W-:Y:S01]  /*0b10*/  LOP3.LUT R10, R14, UR17, RZ, 0xc0, !PT ;  /* 0x000000110e0a7c12 */ /* 0x000fe2000f8ec0ff */
[----:B------:R-:W-:Y:S01]  /*0b20*/  IMAD R19, R18, R17, UR4 ;  /* 0x0000000412137e24 */ /* 0x000fe2000f8e0211 */
[----:B------:R-:W-:Y:S01]  /*0b30*/  SEL R11, R11, UR12, !P0 ;  /* 0x0000000c0b0b7c07 */ /* 0x000fe2000c000000 */
[----:B------:R-:W-:Y:S01]  /*0b40*/  IMAD.WIDE R14, R15, 0x4, R2 ;  /* 0x000000040f0e7825 */ /* 0x000fe200078e0202 */
[----:B------:R-:W-:Y:S01]  /*0b50*/  SEL R27, R10, UR12, !P1 ;  /* 0x0000000c0a1b7c07 */ /* 0x000fe2000c800000 */
[----:B------:R0:W3:Y:S02]  /*0b60*/  LDG.E R23, desc[UR14][R12.64] ;  /* 0x0000000e0c177981 */ /* 0x0000e4000c1e1900 */
[----:B------:R-:W-:-:S02]  /*0b70*/  IMAD R25, R16, UR17, R11 ;  /* 0x0000001110197c24 */ /* 0x000fc4000f8e020b */
[----:B------:R-:W-:Y:S01]  /*0b80*/  IMAD R11, R28, R17, UR4 ;  /* 0x000000041c0b7e24 */ /* 0x000fe2000f8e0211 */
[----:B------:R1:W4:Y:S01]  /*0b90*/  LDG.E R24, desc[UR14][R14.64] ;  /* 0x0000000e0e187981 */ /* 0x000322000c1e1900 */
[----:B------:R-:W-:-:S04]  /*0ba0*/  IMAD.WIDE R18, R19, 0x4, R2 ;  /* 0x0000000413127825 */ /* 0x000fc800078e0202 */
[----:B------:R-:W-:Y:S02]  /*0bb0*/  IMAD R28, R16, UR17, R27 ;  /* 0x00000011101c7c24 */ /* 0x000fe4000f8e021b */
[----:B------:R-:W-:Y:S01]  /*0bc0*/  IMAD.IADD R20, R20, 0x1, R25 ;  /* 0x0000000114147824 */ /* 0x000fe200078e0219 */
[----:B------:R-:W5:Y:S01]  /*0bd0*/  LDG.E R18, desc[UR14][R18.64] ;  /* 0x0000000e12127981 */ /* 0x000f62000c1e1900 */
[----:B------:R-:W-:Y:S02]  /*0be0*/  IMAD R25, R26, R17, UR4 ;  /* 0x000000041a197e24 */ /* 0x000fe4000f8e0211 */
[----:B------:R-:W-:-:S04]  /*0bf0*/  IMAD.WIDE R10, R11, 0x4, R2 ;  /* 0x000000040b0a7825 */ /* 0x000fc800078e0202 */
[----:B------:R-:W-:Y:S02]  /*0c00*/  IMAD.IADD R28, R21, 0x1, R28 ;  /* 0x00000001151c7824 */ /* 0x000fe400078e021c */
[----:B------:R-:W-:Y:S01]  /*0c10*/  IMAD R21, R20, R17, UR4 ;  /* 0x0000000414157e24 */ /* 0x000fe2000f8e0211 */
[----:B------:R-:W5:Y:S01]  /*0c20*/  LDG.E R10, desc[UR14][R10.64] ;  /* 0x0000000e0a0a7981 */ /* 0x000f62000c1e1900 */
[----:B0-----:R-:W-:-:S04]  /*0c30*/  IMAD.WIDE R12, R25, 0x4, R2 ;  /* 0x00000004190c7825 */ /* 0x001fc800078e0202 */
[----:B------:R-:W-:Y:S02]  /*0c40*/  IMAD R25, R28, R17, UR4 ;  /* 0x000000041c197e24 */ /* 0x000fe4000f8e0211 */
[--C-:B-1----:R-:W-:Y:S01]  /*0c50*/  IMAD.WIDE R14, R21, 0x4, R2.reuse ;  /* 0x00000004150e7825 */ /* 0x102fe200078e0202 */
[----:B------:R-:W5:Y:S03]  /*0c60*/  LDG.E R13, desc[UR14][R12.64] ;  /* 0x0000000e0c0d7981 */ /* 0x000f66000c1e1900 */
[----:B------:R-:W-:Y:S02]  /*0c70*/  IMAD.WIDE R20, R25, 0x4, R2 ;  /* 0x0000000419147825 */ /* 0x000fe400078e0202 */
[----:B------:R-:W5:Y:S04]  /*0c80*/  LDG.E R15, desc[UR14][R14.64] ;  /* 0x0000000e0e0f7981 */ /* 0x000f68000c1e1900 */
[----:B------:R-:W5:Y:S01]  /*0c90*/  LDG.E R21, desc[UR14][R20.64] ;  /* 0x0000000e14157981 */ /* 0x000f62000c1e1900 */
[----:B------:R-:W-:-:S04]  /*0ca0*/  UIADD3 UR8, UPT, UPT, UR8, 0x8, URZ ;  /* 0x0000000808087890 */ /* 0x000fc8000fffe0ff */
[----:B------:R-:W-:Y:S01]  /*0cb0*/  UISETP.NE.AND UP1, UPT, UR8, URZ, UPT ;  /* 0x000000ff0800728c */ /* 0x000fe2000bf25270 */
[----:B------:R-:W-:Y:S01]  /*0cc0*/  VIADD R8, R8, 0x8 ;  /* 0x0000000808087836 */ /* 0x000fe20000000000 */
[----:B------:R-:W-:Y:S01]  /*0cd0*/  UIADD3 UR9, UPT, UPT, UR9, 0x8, URZ ;  /* 0x0000000809097890 */ /* 0x000fe2000fffe0ff */
[----:B--2---:R-:W-:-:S04]  /*0ce0*/  FADD R22, R22, R9 ;  /* 0x0000000916167221 */ /* 0x004fc80000000000 */
[----:B---3--:R-:W-:-:S04]  /*0cf0*/  FADD R23, R22, R23 ;  /* 0x0000001716177221 */ /* 0x008fc80000000000 */
[----:B----4-:R-:W-:-:S04]  /*0d00*/  FADD R23, R23, R24 ;  /* 0x0000001817177221 */ /* 0x010fc80000000000 */
[----:B-----5:R-:W-:-:S04]  /*0d10*/  FADD R23, R23, R18 ;  /* 0x0000001217177221 */ /* 0x020fc80000000000 */
[----:B------:R-:W-:-:S04]  /*0d20*/  FADD R10, R23, R10 ;  /* 0x0000000a170a7221 */ /* 0x000fc80000000000 */
[----:B------:R-:W-:-:S04]  /*0d30*/  FADD R10, R10, R13 ;  /* 0x0000000d0a0a7221 */ /* 0x000fc80000000000 */
[----:B------:R-:W-:-:S04]  /*0d40*/  FADD R10, R10, R15 ;  /* 0x0000000f0a0a7221 */ /* 0x000fc80000000000 */
[----:B------:R-:W-:Y:S01]  /*0d50*/  FADD R9, R10, R21 ;  /* 0x000000150a097221 */ /* 0x000fe20000000000 */
[----:B------:R-:W-:Y:S06]  /*0d60*/  BRA.U UP1, `(.L_x_6) ;  /* 0xfffffff9018c7547 */ /* 0x000fec000b83ffff */
[----:B------:R-:W-:-:S12]  /*0d70*/  UIADD3 UR8, UPT, UPT, UR9, -0x3, URZ ;  /* 0xfffffffd09087890 */ /* 0x000fd8000fffe0ff */
.L_x_5:
[----:B------:R-:W-:Y:S01]  /*0d80*/  ULOP3.LUT UP1, URZ, UR16, 0x1, URZ, 0xc0, !UPT ;  /* 0x0000000110ff7892 */ /* 0x000fe2000f82c0ff */
[----:B------:R-:W-:Y:S10]  /*0d90*/  BRA.U !UP0, `(.L_x_7) ;  /* 0x0000000108b87547 */ /* 0x000ff4000b800000 */
[----:B------:R-:W0:Y:S01]  /*0da0*/  LDCU UR9, c[0x0][0x394] ;  /* 0x00007280ff0977ac */ /* 0x000e220008000800 */
[----:B------:R-:W-:Y:S01]  /*0db0*/  IADD3 R11, PT, PT, R4, UR8, RZ ;  /* 0x00000008040b7c10 */ /* 0x000fe2000fffe0ff */
[----:B------:R-:W1:Y:S03]  /*0dc0*/  LDC R8, c[0x0][0x388] ;  /* 0x0000e200ff087b82 */ /* 0x000e660000000800 */
[----:B------:R-:W-:Y:S01]  /*0dd0*/  SHF.R.S32.HI R12, RZ, 0x1f, R11 ;  /* 0x0000001fff0c7819 */ /* 0x000fe2000001140b */
[C---:B------:R-:W-:Y:S02]  /*0de0*/  VIADD R10, R11.reuse, 0x1 ;  /* 0x000000010b0a7836 */ /* 0x040fe40000000000 */
[C---:B------:R-:W-:Y:S02]  /*0df0*/  VIADD R14, R11.reuse, 0x2 ;  /* 0x000000020b0e7836 */ /* 0x040fe40000000000 */
[----:B------:R-:W2:Y:S01]  /*0e00*/  LDC.64 R2, c[0x0][0x380] ;  /* 0x0000e000ff027b82 */ /* 0x000ea20000000a00 */
[----:B------:R-:W-:Y:S01]  /*0e10*/  SHF.R.S32.HI R13, RZ, 0x1f, R10 ;  /* 0x0000001fff0d7819 */ /* 0x000fe2000001140a */
[----:B------:R-:W-:-:S05]  /*0e20*/  VIADD R15, R11, 0x3 ;  /* 0x000000030b0f7836 */ /* 0x000fca0000000000 */
[----:B------:R-:W-:Y:S02]  /*0e30*/  SHF.R.S32.HI R17, RZ, 0x1f, R15 ;  /* 0x0000001fff117819 */ /* 0x000fe4000001140f */
[----:B0-----:R-:W-:Y:S01]  /*0e40*/  ISETP.GE.AND P1, PT, R10, UR9, PT ;  /* 0x000000090a007c0c */ /* 0x001fe2000bf26270 */
[----:B------:R-:W-:Y:S01]  /*0e50*/  IMAD R10, R16, UR9, R11 ;  /* 0x00000009100a7c24 */ /* 0x000fe2000f8e020b */
[----:B------:R-:W-:Y:S02]  /*0e60*/  LOP3.LUT R13, R13, UR9, RZ, 0xc0, !PT ;  /* 0x000000090d0d7c12 */ /* 0x000fe4000f8ec0ff */
[----:B------:R-:W-:Y:S02]  /*0e70*/  ISETP.GE.AND P0, PT, R11, UR9, PT ;  /* 0x000000090b007c0c */ /* 0x000fe4000bf06270 */
[----:B------:R-:W-:Y:S02]  /*0e80*/  LOP3.LUT R12, R12, UR9, RZ, 0xc0, !PT ;  /* 0x000000090c0c7c12 */ /* 0x000fe4000f8ec0ff */
[----:B------:R-:W-:-:S02]  /*0e90*/  ISETP.GE.AND P2, PT, R14, UR9, PT ;  /* 0x000000090e007c0c */ /* 0x000fc4000bf46270 */
[----:B------:R-:W-:Y:S02]  /*0ea0*/  SHF.R.S32.HI R14, RZ, 0x1f, R14 ;  /* 0x0000001fff0e7819 */ /* 0x000fe4000001140e */
[----:B------:R-:W-:Y:S02]  /*0eb0*/  SEL R13, R13, UR12, !P1 ;  /* 0x0000000c0d0d7c07 */ /* 0x000fe4000c800000 */
[----:B------:R-:W-:Y:S02]  /*0ec0*/  SEL R11, R12, UR12, !P0 ;  /* 0x0000000c0c0b7c07 */ /* 0x000fe4000c000000 */
[----:B------:R-:W-:Y:S02]  /*0ed0*/  LOP3.LUT R14, R14, UR9, RZ, 0xc0, !PT ;  /* 0x000000090e0e7c12 */ /* 0x000fe4000f8ec0ff */
[----:B------:R-:W-:Y:S01]  /*0ee0*/  IADD3 R13, PT, PT, R10, R13, RZ ;  /* 0x0000000d0a0d7210 */ /* 0x000fe20007ffe0ff */
[----:B------:R-:W-:Y:S01]  /*0ef0*/  IMAD.IADD R11, R11, 0x1, R10 ;  /* 0x000000010b0b7824 */ /* 0x000fe200078e020a */
[----:B------:R-:W-:-:S02]  /*0f00*/  ISETP.GE.AND P0, PT, R15, UR9, PT ;  /* 0x000000090f007c0c */ /* 0x000fc4000bf06270 */
[----:B------:R-:W-:Y:S01]  /*0f10*/  LOP3.LUT R17, R17, UR9, RZ, 0xc0, !PT ;  /* 0x0000000911117c12 */ /* 0x000fe2000f8ec0ff */
[-C--:B-1----:R-:W-:Y:S01]  /*0f20*/  IMAD R13, R13, R8.reuse, R8 ;  /* 0x000000080d0d7224 */ /* 0x082fe200078e0208 */
[----:B------:R-:W-:Y:S01]  /*0f30*/  SEL R15, R14, UR12, !P2 ;  /* 0x0000000c0e0f7c07 */ /* 0x000fe2000d000000 */
[----:B------:R-:W-:Y:S01]  /*0f40*/  IMAD R11, R11, R8, UR4 ;  /* 0x000000040b0b7e24 */ /* 0x000fe2000f8e0208 */
[----:B------:R-:W-:Y:S02]  /*0f50*/  SEL R19, R17, UR12, !P0 ;  /* 0x0000000c11137c07 */ /* 0x000fe4000c000000 */
[C---:B------:R-:W-:Y:S01]  /*0f60*/  IADD3 R17, PT, PT, R10.reuse, 0x2, R15 ;  /* 0x000000020a117810 */ /* 0x040fe20007ffe00f */
[----:B------:R-:W-:Y:S01]  /*0f70*/  VIADD R15, R13, UR4 ;  /* 0x000000040d0f7c36 */ /* 0x000fe20008000000 */
[----:B------:R-:W-:Y:S01]  /*0f80*/  IADD3 R19, PT, PT, R10, 0x3, R19 ;  /* 0x000000030a137810 */ /* 0x000fe20007ffe013 */
[----:B--2---:R-:W-:-:S04]  /*0f90*/  IMAD.WIDE R12, R11, 0x4, R2 ;  /* 0x000000040b0c7825 */ /* 0x004fc800078e0202 */
[-C--:B------:R-:W-:Y:S02]  /*0fa0*/  IMAD R17, R17, R8.reuse, UR4 ;  /* 0x0000000411117e24 */ /* 0x080fe4000f8e0208 */
[--C-:B------:R-:W-:Y:S01]  /*0fb0*/  IMAD.WIDE R10, R15, 0x4, R2.reuse ;  /* 0x000000040f0a7825 */ /* 0x100fe200078e0202 */
[----:B------:R-:W2:Y:S03]  /*0fc0*/  LDG.E R12, desc[UR14][R12.64] ;  /* 0x0000000e0c0c7981 */ /* 0x000ea6000c1e1900 */
[----:B------:R-:W-:Y:S02]  /*0fd0*/  IMAD R19, R19, R8, UR4 ;  /* 0x0000000413137e24 */ /* 0x000fe4000f8e0208 */
[--C-:B------:R-:W-:Y:S01]  /*0fe0*/  IMAD.WIDE R14, R17, 0x4, R2.reuse ;  /* 0x00000004110e7825 */ /* 0x100fe200078e0202 */
[----:B------:R-:W3:Y:S03]  /*0ff0*/  LDG.E R10, desc[UR14][R10.64] ;  /* 0x0000000e0a0a7981 */ /* 0x000ee6000c1e1900 */
[----:B------:R-:W-:-:S02]  /*1000*/  IMAD.WIDE R2, R19, 0x4, R2 ;  /* 0x0000000413027825 */ /* 0x000fc400078e0202 */
[----:B------:R-:W4:Y:S04]  /*1010*/  LDG.E R14, desc[UR14][R14.64] ;  /* 0x0000000e0e0e7981 */ /* 0x000f28000c1e1900 */
[----:B------:R-:W5:Y:S01]  /*1020*/  LDG.E R2, desc[UR14][R2.64] ;  /* 0x0000000e02027981 */ /* 0x000f62000c1e1900 */
[----:B------:R-:W-:Y:S01]  /*1030*/  UIADD3 UR8, UPT, UPT, UR8, 0x4, URZ ;  /* 0x0000000408087890 */ /* 0x000fe2000fffe0ff */
[----:B--2---:R-:W-:-:S04]  /*1040*/  FADD R9, R9, R12 ;  /* 0x0000000c09097221 */ /* 0x004fc80000000000 */
[----:B---3--:R-:W-:-:S04]  /*1050*/  FADD R9, R9, R10 ;  /* 0x0000000a09097221 */ /* 0x008fc80000000000 */
[----:B----4-:R-:W-:-:S04]  /*1060*/  FADD R9, R9, R14 ;  /* 0x0000000e09097221 */ /* 0x010fc80000000000 */
[----:B-----5:R-:W-:-:S07]  /*1070*/  FADD R9, R9, R2 ;  /* 0x0000000209097221 */ /* 0x020fce0000000000 */
.L_x_7:
[----:B------:R-:W-:Y:S05]  /*1080*/  BRA.U !UP1, `(.L_x_8) ;  /* 0x0000000109687547 */ /* 0x000fea000b800000 */
[----:B------:R-:W0:Y:S01]  /*1090*/  LDCU UR9, c[0x0][0x394] ;  /* 0x00007280ff0977ac */ /* 0x000e220008000800 */
[----:B------:R-:W-:Y:S01]  /*10a0*/  VIADD R11, R4, UR8 ;  /* 0x00000008040b7c36 */ /* 0x000fe20008000000 */
[----:B------:R-:W1:Y:S04]  /*10b0*/  LDC R13, c[0x0][0x388] ;  /* 0x0000e200ff0d7b82 */ /* 0x000e680000000800 */
[----:B------:R-:W-:Y:S02]  /*10c0*/  IADD3 R12, PT, PT, R11, 0x1, RZ ;  /* 0x000000010b0c7810 */ /* 0x000fe40007ffe0ff */
[----:B------:R-:W-:Y:S02]  /*10d0*/  SHF.R.S32.HI R8, RZ, 0x1f, R11 ;  /* 0x0000001fff087819 */ /* 0x000fe4000001140b */
[----:B------:R-:W2:Y:S01]  /*10e0*/  LDC.64 R2, c[0x0][0x380] ;  /* 0x0000e000ff027b82 */ /* 0x000ea20000000a00 */
[----:B------:R-:W-:-:S02]  /*10f0*/  SHF.R.S32.HI R10, RZ, 0x1f, R12 ;  /* 0x0000001fff0a7819 */ /* 0x000fc4000001140c */
[----:B0-----:R-:W-:Y:S02]  /*1100*/  ISETP.GE.AND P1, PT, R12, UR9, PT ;  /* 0x000000090c007c0c */ /* 0x001fe4000bf26270 */
[----:B------:R-:W-:Y:S02]  /*1110*/  LOP3.LUT R10, R10, UR9, RZ, 0xc0, !PT ;  /* 0x000000090a0a7c12 */ /* 0x000fe4000f8ec0ff */
[----:B------:R-:W-:Y:S01]  /*1120*/  ISETP.GE.AND P0, PT, R11, UR9, PT ;  /* 0x000000090b007c0c */ /* 0x000fe2000bf06270 */
[----:B------:R-:W-:Y:S01]  /*1130*/  IMAD R11, R16, UR9, R11 ;  /* 0x00000009100b7c24 */ /* 0x000fe2000f8e020b */
[----:B------:R-:W-:Y:S02]  /*1140*/  LOP3.LUT R8, R8, UR9, RZ, 0xc0, !PT ;  /* 0x0000000908087c12 */ /* 0x000fe4000f8ec0ff */
[----:B------:R-:W-:Y:S02]  /*1150*/  SEL R10, R10, UR12, !P1 ;  /* 0x0000000c0a0a7c07 */ /* 0x000fe4000c800000 */
[----:B------:R-:W-:-:S03]  /*1160*/  SEL R8, R8, UR12, !P0 ;  /* 0x0000000c08087c07 */ /* 0x000fc6000c000000 */
[----:B------:R-:W-:Y:S02]  /*1170*/  IMAD.IADD R10, R11, 0x1, R10 ;  /* 0x000000010b0a7824 */ /* 0x000fe400078e020a */
[----:B------:R-:W-:Y:S02]  /*1180*/  IMAD.IADD R8, R8, 0x1, R11 ;  /* 0x0000000108087824 */ /* 0x000fe400078e020b */
[-C--:B-1----:R-:W-:Y:S02]  /*1190*/  IMAD R10, R10, R13.reuse, R13 ;  /* 0x0000000d0a0a7224 */ /* 0x082fe400078e020d */
[----:B------:R-:W-:Y:S02]  /*11a0*/  IMAD R11, R8, R13, UR4 ;  /* 0x00000004080b7e24 */ /* 0x000fe4000f8e020d */
[----:B------:R-:W-:Y:S02]  /*11b0*/  VIADD R13, R10, UR4 ;  /* 0x000000040a0d7c36 */ /* 0x000fe40008000000 */
[----:B--2---:R-:W-:-:S04]  /*11c0*/  IMAD.WIDE R10, R11, 0x4, R2 ;  /* 0x000000040b0a7825 */ /* 0x004fc800078e0202 */
[----:B------:R-:W-:Y:S02]  /*11d0*/  IMAD.WIDE R2, R13, 0x4, R2 ;  /* 0x000000040d027825 */ /* 0x000fe400078e0202 */
[----:B------:R-:W2:Y:S04]  /*11e0*/  LDG.E R10, desc[UR14][R10.64] ;  /* 0x0000000e0a0a7981 */ /* 0x000ea8000c1e1900 */
[----:B------:R-:W3:Y:S01]  /*11f0*/  LDG.E R2, desc[UR14][R2.64] ;  /* 0x0000000e02027981 */ /* 0x000ee2000c1e1900 */
[----:B------:R-:W-:Y:S01]  /*1200*/  UIADD3 UR8, UPT, UPT, UR8, 0x2, URZ ;  /* 0x0000000208087890 */ /* 0x000fe2000fffe0ff */
[----:B--2---:R-:W-:-:S04]  /*1210*/  FADD R9, R9, R10 ;  /* 0x0000000a09097221 */ /* 0x004fc80000000000 */
[----:B---3--:R-:W-:-:S07]  /*1220*/  FADD R9, R9, R2 ;  /* 0x0000000209097221 */ /* 0x008fce0000000000 */
.L_x_8:
[----:B------:R-:W0:Y:S01]  /*1230*/  LDCU UR9, c[0x0][0x394] ;  /* 0x00007280ff0977ac */ /* 0x000e220008000800 */
[----:B------:R-:W1:Y:S01]  /*1240*/  LDC R13, c[0x0][0x388] ;  /* 0x0000e200ff0d7b82 */ /* 0x000e620000000800 */
[----:B------:R-:W-:-:S04]  /*1250*/  IADD3 R11, PT, PT, R4, UR8, RZ ;  /* 0x00000008040b7c10 */ /* 0x000fc8000fffe0ff */
[----:B------:R-:W-:-:S03]  /*1260*/  SHF.R.S32.HI R8, RZ, 0x1f, R11 ;  /* 0x0000001fff087819 */ /* 0x000fc6000001140b */
[----:B------:R-:W2:Y:S01]  /*1270*/  LDC.64 R2, c[0x0][0x380] ;  /* 0x0000e000ff027b82 */ /* 0x000ea20000000a00 */
[----:B0-----:R-:W-:Y:S01]  /*1280*/  ISETP.GE.AND P0, PT, R11, UR9, PT ;  /* 0x000000090b007c0c */ /* 0x001fe2000bf06270 */
[----:B------:R-:W-:Y:S01]  /*1290*/  IMAD R11, R16, UR9, R11 ;  /* 0x00000009100b7c24 */ /* 0x000fe2000f8e020b */
[----:B------:R-:W-:-:S04]  /*12a0*/  LOP3.LUT R8, R8, UR9, RZ, 0xc0, !PT ;  /* 0x0000000908087c12 */ /* 0x000fc8000f8ec0ff */
[----:B------:R-:W-:-:S05]  /*12b0*/  SEL R8, R8, UR12, !P0 ;  /* 0x0000000c08087c07 */ /* 0x000fca000c000000 */
[----:B------:R-:W-:-:S04]  /*12c0*/  IMAD.IADD R8, R8, 0x1, R11 ;  /* 0x0000000108087824 */ /* 0x000fc800078e020b */
[----:B-1----:R-:W-:-:S04]  /*12d0*/  IMAD R11, R8, R13, UR4 ;  /* 0x00000004080b7e24 */ /* 0x002fc8000f8e020d */
[----:B--2---:R-:W-:-:S06]  /*12e0*/  IMAD.WIDE R2, R11, 0x4, R2 ;  /* 0x000000040b027825 */ /* 0x004fcc00078e0202 */
[----:B------:R-:W2:Y:S01]  /*12f0*/  LDG.E R2, desc[UR14][R2.64] ;  /* 0x0000000e02027981 */ /* 0x000ea2000c1e1900 */
[----:B------:R-:W-:Y:S02]  /*1300*/  UISETP.NE.AND UP1, UPT, UR5, UR16, UPT ;  /* 0x000000100500728c */ /* 0x000fe4000bf25270 */
[----:B------:R-:W-:-:S07]  /*1310*/  UIADD3 UR8, UPT, UPT, UR5, 0x1, URZ ;  /* 0x0000000105087890 */ /* 0x000fce000fffe0ff */
[----:B------:R-:W-:Y:S01]  /*1320*/  UMOV UR5, UR8 ;  /* 0x0000000800057c82 */ /* 0x000fe20008000000 */
[----:B--2---:R-:W-:Y:S01]  /*1330*/  FADD R9, R2, R9 ;  /* 0x0000000902097221 */ /* 0x004fe20000000000 */
[----:B------:R-:W-:Y:S06]  /*1340*/  BRA.U UP1, `(.L_x_9) ;  /* 0xfffffff101d07547 */ /* 0x000fec000b83ffff */
[----:B------:R-:W0:Y:S01]  /*1350*/  MUFU.RCP R3, R0 ;  /* 0x0000000000037308 */ /* 0x000e220000001000 */
[----:B------:R-:W-:Y:S07]  /*1360*/  BSSY.RECONVERGENT B0, `(.L_x_10) ;  /* 0x000000c000007945 */ /* 0x000fee0003800200 */
[----:B------:R-:W1:Y:S01]  /*1370*/  FCHK P0, R9, R0 ;  /* 0x0000000009007302 */ /* 0x000e620000000000 */
[----:B0-----:R-:W-:-:S04]  /*1380*/  FFMA R2, -R0, R3, 1 ;  /* 0x3f80000000027423 */ /* 0x001fc80000000103 */
[----:B------:R-:W-:-:S04]  /*1390*/  FFMA R2, R3, R2, R3 ;  /* 0x0000000203027223 */ /* 0x000fc80000000003 */
[----:B------:R-:W-:-:S04]  /*13a0*/  FFMA R3, R2, R9, RZ ;  /* 0x0000000902037223 */ /* 0x000fc800000000ff */
[----:B------:R-:W-:-:S04]  /*13b0*/  FFMA R8, -R0, R3, R9 ;  /* 0x0000000300087223 */ /* 0x000fc80000000109 */
[----:B------:R-:W-:Y:S01]  /*13c0*/  FFMA R11, R2, R8, R3 ;  /* 0x00000008020b7223 */ /* 0x000fe20000000003 */
[----:B-1----:R-:W-:Y:S06]  /*13d0*/  @!P0 BRA `(.L_x_11) ;  /* 0x0000000000108947 */ /* 0x002fec0003800000 */
[----:B------:R-:W-:Y:S01]  /*13e0*/  IMAD.MOV.U32 R2, RZ, RZ, R9 ;  /* 0x000000ffff027224 */ /* 0x000fe200078e0009 */
[----:B------:R-:W-:-:S07]  /*13f0*/  MOV R8, 0x1410 ;  /* 0x0000141000087802 */ /* 0x000fce0000000f00 */
[----:B------:R-:W-:Y:S05]  /*1400*/  CALL.REL.NOINC `($__internal_0_$__cuda_sm3x_div_rn_noftz_f32_slowpath) ;  /* 0x00000000002c7944 */ /* 0x000fea0003c00000 */
[----:B------:R-:W-:-:S07]  /*1410*/  IMAD.MOV.U32 R11, RZ, RZ, R2 ;  /* 0x000000ffff0b7224 */ /* 0x000fce00078e0002 */
.L_x_11:
[----:B------:R-:W-:Y:S05]  /*1420*/  BSYNC.RECONVERGENT B0 ;  /* 0x0000000000007941 */ /* 0x000fea0003800200 */
.L_x_10:
[----:B------:R-:W0:Y:S01]  /*1430*/  LDC.64 R2, c[0x0][0x380] ;  /* 0x0000e000ff027b82 */ /* 0x000e220000000a00 */
[----:B------:R-:W-:Y:S01]  /*1440*/  IADD3 R9, PT, PT, R6, UR4, RZ ;  /* 0x0000000406097c10 */ /* 0x000fe2000fffe0ff */
[----:B------:R-:W1:Y:S01]  /*1450*/  LDCU UR5, c[0x0][0x388] ;  /* 0x00007100ff0577ac */ /* 0x000e620008000800 */
[----:B------:R-:W-:-:S04]  /*1460*/  UIADD3 UR4, UPT, UPT, UR4, 0x1, URZ ;  /* 0x0000000104047890 */ /* 0x000fc8000fffe0ff */
[----:B-1----:R-:W-:Y:S01]  /*1470*/  UISETP.NE.AND UP0, UPT, UR4, UR5, UPT ;  /* 0x000000050400728c */ /* 0x002fe2000bf05270 */
[----:B0-----:R-:W-:-:S05]  /*1480*/  IMAD.WIDE R2, R9, 0x4, R2 ;  /* 0x0000000409027825 */ /* 0x001fca00078e0202 */
[----:B------:R0:W-:Y:S03]  /*1490*/  STG.E desc[UR14][R2.64], R11 ;  /* 0x0000000b02007986 */ /* 0x0001e6000c10190e */
[----:B------:R-:W-:Y:S05]  /*14a0*/  BRA.U UP0, `(.L_x_12) ;  /* 0xfffffff1006c7547 */ /* 0x000fea000b83ffff */
[----:B------:R-:W-:Y:S05]  /*14b0*/  EXIT ;  /* 0x000000000000794d */ /* 0x000fea0003800000 */
        .weak           $__internal_0_$__cuda_sm3x_div_rn_noftz_f32_slowpath
        .type           $__internal_0_$__cuda_sm3x_div_rn_noftz_f32_slowpath,@function
        .size           $__internal_0_$__cuda_sm3x_div_rn_noftz_f32_slowpath,(.L_x_25 - $__internal_0_$__cuda_sm3x_div_rn_noftz_f32_slowpath)
$__internal_0_$__cuda_sm3x_div_rn_noftz_f32_slowpath:
[----:B------:R-:W-:Y:S01]  /*14c0*/  SHF.R.U32.HI R9, RZ, 0x17, R0 ;  /* 0x00000017ff097819 */ /* 0x000fe20000011600 */
[----:B------:R-:W-:Y:S01]  /*14d0*/  BSSY.RECONVERGENT B1, `(.L_x_13) ;  /* 0x0000063000017945 */ /* 0x000fe20003800200 */
[----:B------:R-:W-:Y:S02]  /*14e0*/  SHF.R.U32.HI R3, RZ, 0x17, R2 ;  /* 0x00000017ff037819 */ /* 0x000fe40000011602 */
[----:B------:R-:W-:Y:S01]  /*14f0*/  LOP3.LUT R14, R9, 0xff, RZ, 0xc0, !PT ;  /* 0x000000ff090e7812 */ /* 0x000fe200078ec0ff */
[----:B------:R-:W-:Y:S01]  /*1500*/  IMAD.MOV.U32 R9, RZ, RZ, R0 ;  /* 0x000000ffff097224 */ /* 0x000fe200078e0000 */
[----:B------:R-:W-:-:S03]  /*1510*/  LOP3.LUT R12, R3, 0xff, RZ, 0xc0, !PT ;  /* 0x000000ff030c7812 */ /* 0x000fc600078ec0ff */
[----:B------:R-:W-:Y:S02]  /*1520*/  VIADD R11, R14, 0xffffffff ;  /* 0xffffffff0e0b7836 */ /* 0x000fe40000000000 */
[----:B------:R-:W-:-:S03]  /*1530*/  VIADD R10, R12, 0xffffffff ;  /* 0xffffffff0c0a7836 */ /* 0x000fc60000000000 */
[----:B------:R-:W-:-:S04]  /*1540*/  ISETP.GT.U32.AND P0, PT, R11, 0xfd, PT ;  /* 0x000000fd0b00780c */ /* 0x000fc80003f04070 */
[----:B------:R-:W-:-:S13]  /*1550*/  ISETP.GT.U32.OR P0, PT, R10, 0xfd, P0 ;  /* 0x000000fd0a00780c */ /* 0x000fda0000704470 */
[----:B------:R-:W-:Y:S01]  /*1560*/  @!P0 MOV R3, RZ ;  /* 0x000000ff00038202 */ /* 0x000fe20000000f00 */
[----:B------:R-:W-:Y:S06]  /*1570*/  @!P0 BRA `(.L_x_14) ;  /* 0x00000000005c8947 */ /* 0x000fec0003800000 */
[----:B------:R-:W-:Y:S02]  /*1580*/  FSETP.GTU.FTZ.AND P0, PT, |R2|, +INF , PT ;  /* 0x7f8000000200780b */ /* 0x000fe40003f1c200 */
[----:B------:R-:W-:-:S04]  /*1590*/  FSETP.GTU.FTZ.AND P1, PT, |R0|, +INF , PT ;  /* 0x7f8000000000780b */ /* 0x000fc80003f3c200 */
[----:B------:R-:W-:-:S13]  /*15a0*/  PLOP3.LUT P0, PT, P0, P1, PT, 0xf8, 0x8f ;  /* 0x00000000008f781c */ /* 0x000fda0000703f70 */
[----:B------:R-:W-:Y:S05]  /*15b0*/  @P0 BRA `(.L_x_15) ;  /* 0x00000004004c0947 */ /* 0x000fea0003800000 */
[----:B------:R-:W-:-:S13]  /*15c0*/  LOP3.LUT P0, RZ, R9, 0x7fffffff, R2, 0xc8, !PT ;  /* 0x7fffffff09ff7812 */ /* 0x000fda000780c802 */
[----:B------:R-:W-:Y:S05]  /*15d0*/  @!P0 BRA `(.L_x_16) ;  /* 0x00000004003c8947 */ /* 0x000fea0003800000 */
[----:B------:R-:W-:Y:S02]  /*15e0*/  FSETP.NEU.FTZ.AND P1, PT, |R2|, +INF , PT ;  /* 0x7f8000000200780b */ /* 0x000fe40003f3d200 */
[----:B------:R-:W-:Y:S02]  /*15f0*/  FSETP.NEU.FTZ.AND P2, PT, |R0|, +INF , PT ;  /* 0x7f8000000000780b */ /* 0x000fe40003f5d200 */
[----:B------:R-:W-:-:S11]  /*1600*/  FSETP.NEU.FTZ.AND P0, PT, |R2|, +INF , PT ;  /* 0x7f8000000200780b */ /* 0x000fd60003f1d200 */
[----:B------:R-:W-:Y:S05]  /*1610*/  @!P2 BRA !P1, `(.L_x_16) ;  /* 0x00000004002ca947 */ /* 0x000fea0004800000 */
[----:B------:R-:W-:-:S04]  /*1620*/  LOP3.LUT P1, RZ, R2, 0x7fffffff, RZ, 0xc0, !PT ;  /* 0x7fffffff02ff7812 */ /* 0x000fc8000782c0ff */
[----:B------:R-:W-:-:S13]  /*1630*/  PLOP3.LUT P1, PT, P2, P1, PT, 0x2f, 0xf2 ;  /* 0x0000000000f2781c */ /* 0x000fda0001722577 */
[----:B------:R-:W-:Y:S05]  /*1640*/  @P1 BRA `(.L_x_17) ;  /* 0x0000000400181947 */ /* 0x000fea0003800000 */
[----:B------:R-:W-:-:S04]  /*1650*/  LOP3.LUT P1, RZ, R9, 0x7fffffff, RZ, 0xc0, !PT ;  /* 0x7fffffff09ff7812 */ /* 0x000fc8000782c0ff */
[----:B------:R-:W-:-:S13]  /*1660*/  PLOP3.LUT P0, PT, P0, P1, PT, 0x2f, 0xf2 ;  /* 0x0000000000f2781c */ /* 0x000fda0000702577 */
[----:B------:R-:W-:Y:S05]  /*1670*/  @P0 BRA `(.L_x_18) ;  /* 0x0000000400000947 */ /* 0x000fea0003800000 */
[----:B------:R-:W-:Y:S02]  /*1680*/  ISETP.GE.AND P0, PT, R10, RZ, PT ;  /* 0x000000ff0a00720c */ /* 0x000fe40003f06270 */
[----:B------:R-:W-:-:S11]  /*1690*/  ISETP.GE.AND P1, PT, R11, RZ, PT ;  /* 0x000000ff0b00720c */ /* 0x000fd60003f26270 */
[----:B------:R-:W-:Y:S02]  /*16a0*/  @P0 IMAD.MOV.U32 R3, RZ, RZ, RZ ;  /* 0x000000ffff030224 */ /* 0x000fe400078e00ff */
[----:B------:R-:W-:Y:S01]  /*16b0*/  @!P0 FFMA R2, R2, 1.84467440737095516160e+19, RZ ;  /* 0x5f80000002028823 */ /* 0x000fe200000000ff */
[----:B------:R-:W-:Y:S02]  /*16c0*/  @!P0 IMAD.MOV.U32 R3, RZ, RZ, -0x40 ;  /* 0xffffffc0ff038424 */ /* 0x000fe400078e00ff */
[----:B------:R-:W-:Y:S02]  /*16d0*/  @!P1 FFMA R9, R0, 1.84467440737095516160e+19, RZ ;  /* 0x5f80000000099823 */ /* 0x000fe400000000ff */
[----:B------:R-:W-:-:S07]  /*16e0*/  @!P1 VIADD R3, R3, 0x40 ;  /* 0x0000004003039836 */ /* 0x000fce0000000000 */
.L_x_14:
[----:B------:R-:W-:Y:S01]  /*16f0*/  LEA R10, R14, 0xc0800000, 0x17 ;  /* 0xc08000000e0a7811 */ /* 0x000fe200078eb8ff */
[----:B------:R-:W-:Y:S03]  /*1700*/  BSSY.RECONVERGENT B2, `(.L_x_19) ;  /* 0x0000036000027945 */ /* 0x000fe60003800200 */
[----:B------:R-:W-:Y:S01]  /*1710*/  IADD3 R10, PT, PT, -R10, R9, RZ ;  /* 0x000000090a0a7210 */ /* 0x000fe20007ffe1ff */
[----:B------:R-:W-:-:S03]  /*1720*/  VIADD R9, R12, 0xffffff81 ;  /* 0xffffff810c097836 */ /* 0x000fc60000000000 */
[----:B------:R0:W1:Y:S01]  /*1730*/  MUFU.RCP R11, R10 ;  /* 0x0000000a000b7308 */ /* 0x0000620000001000 */
[----:B------:R-:W-:Y:S01]  /*1740*/  FADD.FTZ R13, -R10, -RZ ;  /* 0x800000ff0a0d7221 */ /* 0x000fe20000010100 */
[C---:B------:R-:W-:Y:S01]  /*1750*/  IMAD R2, R9.reuse, -0x800000, R2 ;  /* 0xff80000009027824 */ /* 0x040fe200078e0202 */
[----:B0-----:R-:W-:-:S05]  /*1760*/  IADD3 R10, PT, PT, R9, 0x7f, -R14 ;  /* 0x0000007f090a7810 */ /* 0x001fca0007ffe80e */
[----:B------:R-:W-:Y:S02]  /*1770*/  IMAD.IADD R10, R10, 0x1, R3 ;  /* 0x000000010a0a7824 */ /* 0x000fe400078e0203 */
[----:B-1----:R-:W-:-:S04]  /*1780*/  FFMA R12, R11, R13, 1 ;  /* 0x3f8000000b0c7423 */ /* 0x002fc8000000000d */
[----:B------:R-:W-:-:S04]  /*1790*/  FFMA R16, R11, R12, R11 ;  /* 0x0000000c0b107223 */ /* 0x000fc8000000000b */
[----:B------:R-:W-:-:S04]  /*17a0*/  FFMA R11, R2, R16, RZ ;  /* 0x00000010020b7223 */ /* 0x000fc800000000ff */
[----:B------:R-:W-:-:S04]  /*17b0*/  FFMA R12, R13, R11, R2 ;  /* 0x0000000b0d0c7223 */ /* 0x000fc80000000002 */
[----:B------:R-:W-:-:S04]  /*17c0*/  FFMA R11, R16, R12, R11 ;  /* 0x0000000c100b7223 */ /* 0x000fc8000000000b */
[----:B------:R-:W-:-:S04]  /*17d0*/  FFMA R12, R13, R11, R2 ;  /* 0x0000000b0d0c7223 */ /* 0x000fc80000000002 */
[----:B------:R-:W-:-:S05]  /*17e0*/  FFMA R2, R16, R12, R11 ;  /* 0x0000000c10027223 */ /* 0x000fca000000000b */
[----:B------:R-:W-:-:S04]  /*17f0*/  SHF.R.U32.HI R9, RZ, 0x17, R2 ;  /* 0x00000017ff097819 */ /* 0x000fc80000011602 */
[----:B------:R-:W-:-:S05]  /*1800*/  LOP3.LUT R9, R9, 0xff, RZ, 0xc0, !PT ;  /* 0x000000ff09097812 */ /* 0x000fca00078ec0ff */
[----:B------:R-:W-:-:S05]  /*1810*/  IMAD.IADD R13, R9, 0x1, R10 ;  /* 0x00000001090d7824 */ /* 0x000fca00078e020a */
[----:B------:R-:W-:-:S04]  /*1820*/  IADD3 R3, PT, PT, R13, -0x1, RZ ;  /* 0xffffffff0d037810 */ /* 0x000fc80007ffe0ff */
[----:B------:R-:W-:-:S13]  /*1830*/  ISETP.GE.U32.AND P0, PT, R3, 0xfe, PT ;  /* 0x000000fe0300780c */ /* 0x000fda0003f06070 */
[----:B------:R-:W-:Y:S05]  /*1840*/  @!P0 BRA `(.L_x_20) ;  /* 0x0000000000808947 */ /* 0x000fea0003800000 */
[----:B------:R-:W-:-:S13]  /*1850*/  ISETP.GT.AND P0, PT, R13, 0xfe, PT ;  /* 0x000000fe0d00780c */ /* 0x000fda0003f04270 */
[----:B------:R-:W-:Y:S05]  /*1860*/  @P0 BRA `(.L_x_21) ;  /* 0x00000000006c0947 */ /* 0x000fea0003800000 */
[----:B------:R-:W-:-:S13]  /*1870*/  ISETP.GE.AND P0, PT, R13, 0x1, PT ;  /* 0x000000010d00780c */ /* 0x000fda0003f06270 */
[----:B------:R-:W-:Y:S05]  /*1880*/  @P0 BRA `(.L_x_22) ;  /* 0x0000000000740947 */ /* 0x000fea0003800000 */
[----:B------:R-:W-:Y:S02]  /*1890*/  ISETP.GE.AND P0, PT, R13, -0x18, PT ;  /* 0xffffffe80d00780c */ /* 0x000fe40003f06270 */
[----:B------:R-:W-:-:S11]  /*18a0*/  LOP3.LUT R2, R2, 0x80000000, RZ, 0xc0, !PT ;  /* 0x8000000002027812 */ /* 0x000fd600078ec0ff */
[----:B------:R-:W-:Y:S05]  /*18b0*/  @!P0 BRA `(.L_x_22) ;  /* 0x0000000000688947 */ /* 0x000fea0003800000 */
[CCC-:B------:R-:W-:Y:S01]  /*18c0*/  FFMA.RZ R3, R16.reuse, R12.reuse, R11.reuse ;  /* 0x0000000c10037223 */ /* 0x1c0fe2000000c00b */
[CCC-:B------:R-:W-:Y:S01]  /*18d0*/  FFMA.RM R10, R16.reuse, R12.reuse, R11.reuse ;  /* 0x0000000c100a7223 */ /* 0x1c0fe2000000400b */
[C---:B------:R-:W-:Y:S02]  /*18e0*/  ISETP.NE.AND P2, PT, R13.reuse, RZ, PT ;  /* 0x000000ff0d00720c */ /* 0x040fe40003f45270 */
[----:B------:R-:W-:Y:S02]  /*18f0*/  ISETP.NE.AND P1, PT, R13, RZ, PT ;  /* 0x000000ff0d00720c */ /* 0x000fe40003f25270 */
[----:B------:R-:W-:Y:S01]  /*1900*/  LOP3.LUT R9, R3, 0x7fffff, RZ, 0xc0, !PT ;  /* 0x007fffff03097812 */ /* 0x000fe200078ec0ff */
[----:B------:R-:W-:Y:S01]  /*1910*/  FFMA.RP R3, R16, R12, R11 ;  /* 0x0000000c10037223 */ /* 0x000fe2000000800b */
[----:B------:R-:W-:Y:S02]  /*1920*/  VIADD R12, R13, 0x20 ;  /* 0x000000200d0c7836 */ /* 0x000fe40000000000 */
[----:B------:R-:W-:Y:S01]  /*1930*/  LOP3.LUT R9, R9, 0x800000, RZ, 0xfc, !PT ;  /* 0x0080000009097812 */ /* 0x000fe200078efcff */
[----:B------:R-:W-:Y:S01]  /*1940*/  IMAD.MOV R11, RZ, RZ, -R13 ;  /* 0x000000ffff0b7224 */ /* 0x000fe200078e0a0d */
[----:B------:R-:W-:-:S02]  /*1950*/  FSETP.NEU.FTZ.AND P0, PT, R3, R10, PT ;  /* 0x0000000a0300720b */ /* 0x000fc40003f1d000 */
[----:B------:R-:W-:Y:S02]  /*1960*/  SHF.L.U32 R12, R9, R12, RZ ;  /* 0x0000000c090c7219 */ /* 0x000fe400000006ff */
[----:B------:R-:W-:Y:S02]  /*1970*/  SEL R10, R11, RZ, P2 ;  /* 0x000000ff0b0a7207 */ /* 0x000fe40001000000 */
[----:B------:R-:W-:Y:S02]  /*1980*/  ISETP.NE.AND P1, PT, R12, RZ, P1 ;  /* 0x000000ff0c00720c */ /* 0x000fe40000f25270 */
[----:B------:R-:W-:Y:S02]  /*1990*/  SHF.R.U32.HI R10, RZ, R10, R9 ;  /* 0x0000000aff0a7219 */ /* 0x000fe40000011609 */
[----:B------:R-:W-:Y:S02]  /*19a0*/  PLOP3.LUT P0, PT, P0, P1, PT, 0xf8, 0x8f ;  /* 0x00000000008f781c */ /* 0x000fe40000703f70 */
[----:B------:R-:W-:-:S02]  /*19b0*/  SHF.R.U32.HI R12, RZ, 0x1, R10 ;  /* 0x00000001ff0c7819 */ /* 0x000fc4000001160a */
[----:B------:R-:W-:-:S04]  /*19c0*/  SEL R3, RZ, 0x1, !P0 ;  /* 0x00000001ff037807 */ /* 0x000fc80004000000 */
[----:B------:R-:W-:-:S04]  /*19d0*/  LOP3.LUT R3, R3, 0x1, R12, 0xf8, !PT ;  /* 0x0000000103037812 */ /* 0x000fc800078ef80c */
[----:B------:R-:W-:-:S05]  /*19e0*/  LOP3.LUT R3, R3, R10, RZ, 0xc0, !PT ;  /* 0x0000000a03037212 */ /* 0x000fca00078ec0ff */
[----:B------:R-:W-:-:S05]  /*19f0*/  IMAD.IADD R3, R12, 0x1, R3 ;  /* 0x000000010c037824 */ /* 0x000fca00078e0203 */
[----:B------:R-:W-:Y:S01]  /*1a00*/  LOP3.LUT R2, R3, R2, RZ, 0xfc, !PT ;  /* 0x0000000203027212 */ /* 0x000fe200078efcff */
[----:B------:R-:W-:Y:S06]  /*1a10*/  BRA `(.L_x_22) ;  /* 0x0000000000107947 */ /* 0x000fec0003800000 */
.L_x_21:
[----:B------:R-:W-:-:S04]  /*1a20*/  LOP3.LUT R2, R2, 0x80000000, RZ, 0xc0, !PT ;  /* 0x8000000002027812 */ /* 0x000fc800078ec0ff */
[----:B------:R-:W-:Y:S01]  /*1a30*/  LOP3.LUT R2, R2, 0x7f800000, RZ, 0xfc, !PT ;  /* 0x7f80000002027812 */ /* 0x000fe200078efcff */
[----:B------:R-:W-:Y:S06]  /*1a40*/  BRA `(.L_x_22) ;  /* 0x0000000000047947 */ /* 0x000fec0003800000 */
.L_x_20:
[----:B------:R-:W-:-:S07]  /*1a50*/  LEA R2, R10, R2, 0x17 ;  /* 0x000000020a027211 */ /* 0x000fce00078eb8ff */
.L_x_22:
[----:B------:R-:W-:Y:S05]  /*1a60*/  BSYNC.RECONVERGENT B2 ;  /* 0x0000000000027941 */ /* 0x000fea0003800200 */
.L_x_19:
[----:B------:R-:W-:Y:S05]  /*1a70*/  BRA `(.L_x_23) ;  /* 0x0000000000207947 */ /* 0x000fea0003800000 */
.L_x_18:
[----:B------:R-:W-:-:S04]  /*1a80*/  LOP3.LUT R2, R9, 0x80000000, R2, 0x48, !PT ;  /* 0x8000000009027812 */ /* 0x000fc800078e4802 */
[----:B------:R-:W-:Y:S01]  /*1a90*/  LOP3.LUT R2, R2, 0x7f800000, RZ, 0xfc, !PT ;  /* 0x7f80000002027812 */ /* 0x000fe200078efcff */
[----:B------:R-:W-:Y:S06]  /*1aa0*/  BRA `(.L_x_23) ;  /* 0x0000000000147947 */ /* 0x000fec0003800000 */
.L_x_17:
[----:B------:R-:W-:Y:S01]  /*1ab0*/  LOP3.LUT R2, R9, 0x80000000, R2, 0x48, !PT ;  /* 0x8000000009027812 */ /* 0x000fe200078e4802 */
[----:B------:R-:W-:Y:S06]  /*1ac0*/  BRA `(.L_x_23) ;  /* 0x00000000000c7947 */ /* 0x000fec0003800000 */
.L_x_16:
[----:B------:R-:W0:Y:S01]  /*1ad0*/  MUFU.RSQ R2, -QNAN ;  /* 0xffc0000000027908 */ /* 0x000e220000001400 */
[----:B------:R-:W-:Y:S05]  /*1ae0*/  BRA `(.L_x_23) ;  /* 0x0000000000047947 */ /* 0x000fea0003800000 */
.L_x_15:
[----:B------:R-:W-:-:S07]  /*1af0*/  FADD.FTZ R2, R2, R0 ;  /* 0x0000000002027221 */ /* 0x000fce0000010000 */
.L_x_23:
[----:B------:R-:W-:Y:S05]  /*1b00*/  BSYNC.RECONVERGENT B1 ;  /* 0x0000000000017941 */ /* 0x000fea0003800200 */
.L_x_13:
[----:B------:R-:W-:-:S04]  /*1b10*/  IMAD.MOV.U32 R9, RZ, RZ, 0x0 ;  /* 0x00000000ff097424 */ /* 0x000fc800078e00ff */
[----:B0-----:R-:W-:Y:S05]  /*1b20*/  RET.REL.NODEC R8 `(_Z12boxAggregatePfiiii) ;  /* 0xffffffe408347950 */ /* 0x001fea0003c3ffff */
.L_x_24:
[----:B------:R-:W-:-:S00]  /*1b30*/  BRA `(.L_x_24) ;  /* 0xfffffffc00fc7947 */ /* 0x000fc0000383ffff */
[----:B------:R-:W-:-:S00]  /*1b40*/  NOP ;  /* 0x0000000000007918 */ /* 0x000fc00000000000 */
        /* <DEDUP_REMOVED lines=11> */
.L_x_25:


//--------------------- .nv.shared.reserved.0     --------------------------
	.section	.nv.shared.reserved.0,"aw",@nobits
	.weak		__nv_reservedSMEM_offset_0_alias
	.size		__nv_reservedSMEM_offset_0_alias, 0, 64
	.other		__nv_reservedSMEM_offset_0_alias,@"STO_CUDA_RESERVED_SHARED STV_DEFAULT"
__nv_reservedSMEM_offset_0_alias:
	.zero		0
	.zero		64


//--------------------- .nv.constant0._Z12boxAggregatePfiiii --------------------------
	.section	.nv.constant0._Z12boxAggregatePfiiii,"a",@progbits
	.sectionflags	@""
	.align	4
.nv.constant0._Z12boxAggregatePfiiii:
	.zero		920


//--------------------- SYMBOLS --------------------------

	.type		.nv.reservedSmem.offset0,@object
	.size		.nv.reservedSmem.offset0,0x4
